//
// Generated by NVIDIA NVVM Compiler
//
// Compiler Build ID: CL-36424714
// Cuda compilation tools, release 13.0, V13.0.88
// Based on NVVM 20.0.0
//

.version 9.0
.target sm_100
.address_size 64

	// .globl	_ZN11cuda_Matrix6Kernel3AddENS_6MatrixES1_S1_
// _ZZN11cuda_Matrix6Kernel3MulENS_6MatrixES1_S1_E2As has been demoted
// _ZZN11cuda_Matrix6Kernel3MulENS_6MatrixES1_S1_E2Bs has been demoted

.visible .entry _ZN11cuda_Matrix6Kernel3AddENS_6MatrixES1_S1_(
	.param .align 8 .b8 _ZN11cuda_Matrix6Kernel3AddENS_6MatrixES1_S1__param_0[32],
	.param .align 8 .b8 _ZN11cuda_Matrix6Kernel3AddENS_6MatrixES1_S1__param_1[32],
	.param .align 8 .b8 _ZN11cuda_Matrix6Kernel3AddENS_6MatrixES1_S1__param_2[32]
)
{
	.reg .pred 	%p<2>;
	.reg .b16 	%rs<4>;
	.reg .b32 	%r<25>;
	.reg .b32 	%f<4>;
	.reg .b64 	%rd<11>;

	ld.param.u64 	%rd3, [_ZN11cuda_Matrix6Kernel3AddENS_6MatrixES1_S1__param_2+24];
	ld.param.u64 	%rd2, [_ZN11cuda_Matrix6Kernel3AddENS_6MatrixES1_S1__param_1+24];
	ld.param.u64 	%rd1, [_ZN11cuda_Matrix6Kernel3AddENS_6MatrixES1_S1__param_0+24];
	ld.param.v2.u32 	{%r4, %r5}, [_ZN11cuda_Matrix6Kernel3AddENS_6MatrixES1_S1__param_0+8];
	ld.param.v2.u32 	{%r2, %r3}, [_ZN11cuda_Matrix6Kernel3AddENS_6MatrixES1_S1__param_0];
	mov.u32 	%r17, %ctaid.y;
	mov.u32 	%r18, %ntid.y;
	mov.u32 	%r19, %tid.y;
	mad.lo.s32 	%r20, %r17, %r18, %r19;
	mov.u32 	%r21, %ctaid.x;
	mov.u32 	%r22, %ntid.x;
	mov.u32 	%r23, %tid.x;
	mad.lo.s32 	%r24, %r21, %r22, %r23;
	mad.lo.s32 	%r1, %r2, %r20, %r24;
	setp.ge.s32 	%p1, %r1, %r4;
	@%p1 bra 	$L__BB0_2;
	cvta.to.global.u64 	%rd4, %rd3;
	cvta.to.global.u64 	%rd5, %rd2;
	cvta.to.global.u64 	%rd6, %rd1;
	mul.wide.s32 	%rd7, %r1, 4;
	add.s64 	%rd8, %rd6, %rd7;
	ld.global.f32 	%f1, [%rd8];
	add.s64 	%rd9, %rd5, %rd7;
	ld.global.f32 	%f2, [%rd9];
	add.f32 	%f3, %f1, %f2;
	add.s64 	%rd10, %rd4, %rd7;
	st.global.f32 	[%rd10], %f3;
$L__BB0_2:
	ret;

}
	// .globl	_ZN11cuda_Matrix6Kernel3SubENS_6MatrixES1_S1_
.visible .entry _ZN11cuda_Matrix6Kernel3SubENS_6MatrixES1_S1_(
	.param .align 8 .b8 _ZN11cuda_Matrix6Kernel3SubENS_6MatrixES1_S1__param_0[32],
	.param .align 8 .b8 _ZN11cuda_Matrix6Kernel3SubENS_6MatrixES1_S1__param_1[32],
	.param .align 8 .b8 _ZN11cuda_Matrix6Kernel3SubENS_6MatrixES1_S1__param_2[32]
)
{
	.reg .pred 	%p<2>;
	.reg .b16 	%rs<4>;
	.reg .b32 	%r<25>;
	.reg .b32 	%f<4>;
	.reg .b64 	%rd<11>;

	ld.param.u64 	%rd3, [_ZN11cuda_Matrix6Kernel3SubENS_6MatrixES1_S1__param_2+24];
	ld.param.u64 	%rd2, [_ZN11cuda_Matrix6Kernel3SubENS_6MatrixES1_S1__param_1+24];
	ld.param.u64 	%rd1, [_ZN11cuda_Matrix6Kernel3SubENS_6MatrixES1_S1__param_0+24];
	ld.param.v2.u32 	{%r4, %r5}, [_ZN11cuda_Matrix6Kernel3SubENS_6MatrixES1_S1__param_0+8];
	ld.param.v2.u32 	{%r2, %r3}, [_ZN11cuda_Matrix6Kernel3SubENS_6MatrixES1_S1__param_0];
	mov.u32 	%r17, %ctaid.y;
	mov.u32 	%r18, %ntid.y;
	mov.u32 	%r19, %tid.y;
	mad.lo.s32 	%r20, %r17, %r18, %r19;
	mov.u32 	%r21, %ctaid.x;
	mov.u32 	%r22, %ntid.x;
	mov.u32 	%r23, %tid.x;
	mad.lo.s32 	%r24, %r21, %r22, %r23;
	mad.lo.s32 	%r1, %r2, %r20, %r24;
	setp.ge.s32 	%p1, %r1, %r4;
	@%p1 bra 	$L__BB1_2;
	cvta.to.global.u64 	%rd4, %rd3;
	cvta.to.global.u64 	%rd5, %rd2;
	cvta.to.global.u64 	%rd6, %rd1;
	mul.wide.s32 	%rd7, %r1, 4;
	add.s64 	%rd8, %rd6, %rd7;
	ld.global.f32 	%f1, [%rd8];
	add.s64 	%rd9, %rd5, %rd7;
	ld.global.f32 	%f2, [%rd9];
	sub.f32 	%f3, %f1, %f2;
	add.s64 	%rd10, %rd4, %rd7;
	st.global.f32 	[%rd10], %f3;
$L__BB1_2:
	ret;

}
	// .globl	_ZN11cuda_Matrix6Kernel3HadENS_6MatrixES1_S1_
.visible .entry _ZN11cuda_Matrix6Kernel3HadENS_6MatrixES1_S1_(
	.param .align 8 .b8 _ZN11cuda_Matrix6Kernel3HadENS_6MatrixES1_S1__param_0[32],
	.param .align 8 .b8 _ZN11cuda_Matrix6Kernel3HadENS_6MatrixES1_S1__param_1[32],
	.param .align 8 .b8 _ZN11cuda_Matrix6Kernel3HadENS_6MatrixES1_S1__param_2[32]
)
{
	.reg .pred 	%p<2>;
	.reg .b16 	%rs<4>;
	.reg .b32 	%r<25>;
	.reg .b32 	%f<4>;
	.reg .b64 	%rd<11>;

	ld.param.u64 	%rd3, [_ZN11cuda_Matrix6Kernel3HadENS_6MatrixES1_S1__param_2+24];
	ld.param.u64 	%rd2, [_ZN11cuda_Matrix6Kernel3HadENS_6MatrixES1_S1__param_1+24];
	ld.param.u64 	%rd1, [_ZN11cuda_Matrix6Kernel3HadENS_6MatrixES1_S1__param_0+24];
	ld.param.v2.u32 	{%r4, %r5}, [_ZN11cuda_Matrix6Kernel3HadENS_6MatrixES1_S1__param_0+8];
	ld.param.v2.u32 	{%r2, %r3}, [_ZN11cuda_Matrix6Kernel3HadENS_6MatrixES1_S1__param_0];
	mov.u32 	%r17, %ctaid.y;
	mov.u32 	%r18, %ntid.y;
	mov.u32 	%r19, %tid.y;
	mad.lo.s32 	%r20, %r17, %r18, %r19;
	mov.u32 	%r21, %ctaid.x;
	mov.u32 	%r22, %ntid.x;
	mov.u32 	%r23, %tid.x;
	mad.lo.s32 	%r24, %r21, %r22, %r23;
	mad.lo.s32 	%r1, %r2, %r20, %r24;
	setp.ge.s32 	%p1, %r1, %r4;
	@%p1 bra 	$L__BB2_2;
	cvta.to.global.u64 	%rd4, %rd3;
	cvta.to.global.u64 	%rd5, %rd2;
	cvta.to.global.u64 	%rd6, %rd1;
	mul.wide.s32 	%rd7, %r1, 4;
	add.s64 	%rd8, %rd6, %rd7;
	ld.global.f32 	%f1, [%rd8];
	add.s64 	%rd9, %rd5, %rd7;
	ld.global.f32 	%f2, [%rd9];
	mul.f32 	%f3, %f1, %f2;
	add.s64 	%rd10, %rd4, %rd7;
	st.global.f32 	[%rd10], %f3;
$L__BB2_2:
	ret;

}
	// .globl	_ZN11cuda_Matrix6Kernel3MulENS_6MatrixES1_S1_
.visible .entry _ZN11cuda_Matrix6Kernel3MulENS_6MatrixES1_S1_(
	.param .align 8 .b8 _ZN11cuda_Matrix6Kernel3MulENS_6MatrixES1_S1__param_0[32],
	.param .align 8 .b8 _ZN11cuda_Matrix6Kernel3MulENS_6MatrixES1_S1__param_1[32],
	.param .align 8 .b8 _ZN11cuda_Matrix6Kernel3MulENS_6MatrixES1_S1__param_2[32]
)
{
	.reg .pred 	%p<5>;
	.reg .b16 	%rs<4>;
	.reg .b32 	%r<83>;
	.reg .b32 	%f<163>;
	.reg .b64 	%rd<37>;
	// demoted variable
	.shared .align 4 .b8 _ZZN11cuda_Matrix6Kernel3MulENS_6MatrixES1_S1_E2As[1024];
	// demoted variable
	.shared .align 4 .b8 _ZZN11cuda_Matrix6Kernel3MulENS_6MatrixES1_S1_E2Bs[1024];
	ld.param.u64 	%rd3, [_ZN11cuda_Matrix6Kernel3MulENS_6MatrixES1_S1__param_2+24];
	ld.param.u64 	%rd2, [_ZN11cuda_Matrix6Kernel3MulENS_6MatrixES1_S1__param_1+24];
	ld.param.u64 	%rd1, [_ZN11cuda_Matrix6Kernel3MulENS_6MatrixES1_S1__param_0+24];
	ld.param.v2.u32 	{%r24, %r25}, [_ZN11cuda_Matrix6Kernel3MulENS_6MatrixES1_S1__param_0];
	ld.param.v2.u32 	{%r29, %r30}, [_ZN11cuda_Matrix6Kernel3MulENS_6MatrixES1_S1__param_1];
	ld.param.v2.u32 	{%r34, %r35}, [_ZN11cuda_Matrix6Kernel3MulENS_6MatrixES1_S1__param_2];
	mov.u32 	%r39, %ctaid.y;
	mov.u32 	%r40, %ctaid.x;
	shl.b32 	%r3, %r39, 4;
	shl.b32 	%r4, %r40, 4;
	mov.u32 	%r5, %tid.y;
	mov.u32 	%r6, %tid.x;
	setp.lt.s32 	%p1, %r24, 1;
	mov.f32 	%f162, 0f00000000;
	@%p1 bra 	$L__BB3_7;
	add.s32 	%r7, %r24, 15;
	mad.lo.s32 	%r42, %r24, %r5, %r6;
	mad.lo.s32 	%r8, %r24, %r3, %r42;
	shl.b32 	%r43, %r5, 6;
	mov.u32 	%r44, _ZZN11cuda_Matrix6Kernel3MulENS_6MatrixES1_S1_E2As;
	add.s32 	%r9, %r44, %r43;
	setp.lt.u32 	%p2, %r24, 17;
	mov.f32 	%f162, 0f00000000;
	mov.b32 	%r82, 0;
	@%p2 bra 	$L__BB3_5;
	shr.u32 	%r46, %r7, 4;
	and.b32  	%r47, %r46, 134217726;
	neg.s32 	%r81, %r47;
	shl.b32 	%r48, %r29, 4;
	add.s32 	%r78, %r48, %r4;
	mov.f32 	%f162, 0f00000000;
	mov.b32 	%r80, 0;
	cvt.u64.u32 	%rd14, %r8;
	mov.u32 	%r77, %r4;
	mov.u32 	%r79, %r8;
$L__BB3_3:
	cvt.s64.s32 	%rd4, %r77;
	cvta.to.global.u64 	%rd5, %rd1;
	mul.wide.u32 	%rd6, %r79, 4;
	add.s64 	%rd7, %rd5, %rd6;
	ld.global.f32 	%f11, [%rd7];
	mov.u32 	%r49, %tid.x;
	shl.b32 	%r50, %r49, 2;
	add.s32 	%r51, %r9, %r50;
	st.shared.f32 	[%r51], %f11;
	mov.u32 	%r52, %tid.y;
	mad.lo.s32 	%r53, %r29, %r52, %r49;
	cvt.s64.s32 	%rd8, %r53;
	add.s64 	%rd9, %rd4, %rd8;
	cvta.to.global.u64 	%rd10, %rd2;
	shl.b64 	%rd11, %rd9, 2;
	add.s64 	%rd12, %rd10, %rd11;
	ld.global.f32 	%f12, [%rd12];
	shl.b32 	%r54, %r52, 6;
	mov.u32 	%r55, _ZZN11cuda_Matrix6Kernel3MulENS_6MatrixES1_S1_E2Bs;
	add.s32 	%r56, %r55, %r50;
	add.s32 	%r57, %r56, %r54;
	st.shared.f32 	[%r57], %f12;
	bar.sync 	0;
	ld.shared.f32 	%f13, [%r9];
	ld.shared.f32 	%f14, [%r56];
	fma.rn.f32 	%f15, %f13, %f14, %f162;
	ld.shared.f32 	%f16, [%r9+4];
	ld.shared.f32 	%f17, [%r56+64];
	fma.rn.f32 	%f18, %f16, %f17, %f15;
	ld.shared.f32 	%f19, [%r9+8];
	ld.shared.f32 	%f20, [%r56+128];
	fma.rn.f32 	%f21, %f19, %f20, %f18;
	ld.shared.f32 	%f22, [%r9+12];
	ld.shared.f32 	%f23, [%r56+192];
	fma.rn.f32 	%f24, %f22, %f23, %f21;
	ld.shared.f32 	%f25, [%r9+16];
	ld.shared.f32 	%f26, [%r56+256];
	fma.rn.f32 	%f27, %f25, %f26, %f24;
	ld.shared.f32 	%f28, [%r9+20];
	ld.shared.f32 	%f29, [%r56+320];
	fma.rn.f32 	%f30, %f28, %f29, %f27;
	ld.shared.f32 	%f31, [%r9+24];
	ld.shared.f32 	%f32, [%r56+384];
	fma.rn.f32 	%f33, %f31, %f32, %f30;
	ld.shared.f32 	%f34, [%r9+28];
	ld.shared.f32 	%f35, [%r56+448];
	fma.rn.f32 	%f36, %f34, %f35, %f33;
	ld.shared.f32 	%f37, [%r9+32];
	ld.shared.f32 	%f38, [%r56+512];
	fma.rn.f32 	%f39, %f37, %f38, %f36;
	ld.shared.f32 	%f40, [%r9+36];
	ld.shared.f32 	%f41, [%r56+576];
	fma.rn.f32 	%f42, %f40, %f41, %f39;
	ld.shared.f32 	%f43, [%r9+40];
	ld.shared.f32 	%f44, [%r56+640];
	fma.rn.f32 	%f45, %f43, %f44, %f42;
	ld.shared.f32 	%f46, [%r9+44];
	ld.shared.f32 	%f47, [%r56+704];
	fma.rn.f32 	%f48, %f46, %f47, %f45;
	ld.shared.f32 	%f49, [%r9+48];
	ld.shared.f32 	%f50, [%r56+768];
	fma.rn.f32 	%f51, %f49, %f50, %f48;
	ld.shared.f32 	%f52, [%r9+52];
	ld.shared.f32 	%f53, [%r56+832];
	fma.rn.f32 	%f54, %f52, %f53, %f51;
	ld.shared.f32 	%f55, [%r9+56];
	ld.shared.f32 	%f56, [%r56+896];
	fma.rn.f32 	%f57, %f55, %f56, %f54;
	ld.shared.f32 	%f58, [%r9+60];
	ld.shared.f32 	%f59, [%r56+960];
	fma.rn.f32 	%f60, %f58, %f59, %f57;
	bar.sync 	0;
	cvt.s64.s32 	%rd13, %r78;
	cvt.u64.u32 	%rd15, %r80;
	add.s64 	%rd16, %rd15, %rd14;
	shl.b64 	%rd17, %rd16, 2;
	add.s64 	%rd18, %rd5, %rd17;
	ld.global.f32 	%f61, [%rd18+64];
	st.shared.f32 	[%r51], %f61;
	add.s64 	%rd19, %rd13, %rd8;
	shl.b64 	%rd20, %rd19, 2;
	add.s64 	%rd21, %rd10, %rd20;
	ld.global.f32 	%f62, [%rd21];
	st.shared.f32 	[%r57], %f62;
	bar.sync 	0;
	ld.shared.f32 	%f63, [%r9];
	ld.shared.f32 	%f64, [%r56];
	fma.rn.f32 	%f65, %f63, %f64, %f60;
	ld.shared.f32 	%f66, [%r9+4];
	ld.shared.f32 	%f67, [%r56+64];
	fma.rn.f32 	%f68, %f66, %f67, %f65;
	ld.shared.f32 	%f69, [%r9+8];
	ld.shared.f32 	%f70, [%r56+128];
	fma.rn.f32 	%f71, %f69, %f70, %f68;
	ld.shared.f32 	%f72, [%r9+12];
	ld.shared.f32 	%f73, [%r56+192];
	fma.rn.f32 	%f74, %f72, %f73, %f71;
	ld.shared.f32 	%f75, [%r9+16];
	ld.shared.f32 	%f76, [%r56+256];
	fma.rn.f32 	%f77, %f75, %f76, %f74;
	ld.shared.f32 	%f78, [%r9+20];
	ld.shared.f32 	%f79, [%r56+320];
	fma.rn.f32 	%f80, %f78, %f79, %f77;
	ld.shared.f32 	%f81, [%r9+24];
	ld.shared.f32 	%f82, [%r56+384];
	fma.rn.f32 	%f83, %f81, %f82, %f80;
	ld.shared.f32 	%f84, [%r9+28];
	ld.shared.f32 	%f85, [%r56+448];
	fma.rn.f32 	%f86, %f84, %f85, %f83;
	ld.shared.f32 	%f87, [%r9+32];
	ld.shared.f32 	%f88, [%r56+512];
	fma.rn.f32 	%f89, %f87, %f88, %f86;
	ld.shared.f32 	%f90, [%r9+36];
	ld.shared.f32 	%f91, [%r56+576];
	fma.rn.f32 	%f92, %f90, %f91, %f89;
	ld.shared.f32 	%f93, [%r9+40];
	ld.shared.f32 	%f94, [%r56+640];
	fma.rn.f32 	%f95, %f93, %f94, %f92;
	ld.shared.f32 	%f96, [%r9+44];
	ld.shared.f32 	%f97, [%r56+704];
	fma.rn.f32 	%f98, %f96, %f97, %f95;
	ld.shared.f32 	%f99, [%r9+48];
	ld.shared.f32 	%f100, [%r56+768];
	fma.rn.f32 	%f101, %f99, %f100, %f98;
	ld.shared.f32 	%f102, [%r9+52];
	ld.shared.f32 	%f103, [%r56+832];
	fma.rn.f32 	%f104, %f102, %f103, %f101;
	ld.shared.f32 	%f105, [%r9+56];
	ld.shared.f32 	%f106, [%r56+896];
	fma.rn.f32 	%f107, %f105, %f106, %f104;
	ld.shared.f32 	%f108, [%r9+60];
	ld.shared.f32 	%f109, [%r56+960];
	fma.rn.f32 	%f162, %f108, %f109, %f107;
	bar.sync 	0;
	add.s32 	%r81, %r81, 2;
	add.s32 	%r80, %r80, 32;
	add.s32 	%r79, %r79, 32;
	shl.b32 	%r58, %r29, 5;
	add.s32 	%r78, %r78, %r58;
	add.s32 	%r77, %r77, %r58;
	setp.ne.s32 	%p3, %r81, 0;
	@%p3 bra 	$L__BB3_3;
	add.s32 	%r59, %r24, 15;
	and.b32  	%r82, %r59, 2147483616;
$L__BB3_5:
	add.s32 	%r60, %r24, 15;
	and.b32  	%r61, %r60, 16;
	setp.eq.s32 	%p4, %r61, 0;
	@%p4 bra 	$L__BB3_7;
	mad.lo.s32 	%r62, %r82, %r29, %r4;
	cvt.s64.s32 	%rd22, %r62;
	add.s32 	%r63, %r82, %r8;
	cvta.to.global.u64 	%rd23, %rd1;
	mul.wide.u32 	%rd24, %r63, 4;
	add.s64 	%rd25, %rd23, %rd24;
	ld.global.f32 	%f110, [%rd25];
	mov.u32 	%r64, %tid.x;
	shl.b32 	%r65, %r64, 2;
	add.s32 	%r66, %r9, %r65;
	st.shared.f32 	[%r66], %f110;
	mov.u32 	%r67, %tid.y;
	mad.lo.s32 	%r68, %r29, %r67, %r64;
	cvt.s64.s32 	%rd26, %r68;
	add.s64 	%rd27, %rd22, %rd26;
	cvta.to.global.u64 	%rd28, %rd2;
	shl.b64 	%rd29, %rd27, 2;
	add.s64 	%rd30, %rd28, %rd29;
	ld.global.f32 	%f111, [%rd30];
	shl.b32 	%r69, %r67, 6;
	mov.u32 	%r70, _ZZN11cuda_Matrix6Kernel3MulENS_6MatrixES1_S1_E2Bs;
	add.s32 	%r71, %r70, %r65;
	add.s32 	%r72, %r71, %r69;
	st.shared.f32 	[%r72], %f111;
	bar.sync 	0;
	ld.shared.f32 	%f112, [%r9];
	ld.shared.f32 	%f113, [%r71];
	fma.rn.f32 	%f114, %f112, %f113, %f162;
	ld.shared.f32 	%f115, [%r9+4];
	ld.shared.f32 	%f116, [%r71+64];
	fma.rn.f32 	%f117, %f115, %f116, %f114;
	ld.shared.f32 	%f118, [%r9+8];
	ld.shared.f32 	%f119, [%r71+128];
	fma.rn.f32 	%f120, %f118, %f119, %f117;
	ld.shared.f32 	%f121, [%r9+12];
	ld.shared.f32 	%f122, [%r71+192];
	fma.rn.f32 	%f123, %f121, %f122, %f120;
	ld.shared.f32 	%f124, [%r9+16];
	ld.shared.f32 	%f125, [%r71+256];
	fma.rn.f32 	%f126, %f124, %f125, %f123;
	ld.shared.f32 	%f127, [%r9+20];
	ld.shared.f32 	%f128, [%r71+320];
	fma.rn.f32 	%f129, %f127, %f128, %f126;
	ld.shared.f32 	%f130, [%r9+24];
	ld.shared.f32 	%f131, [%r71+384];
	fma.rn.f32 	%f132, %f130, %f131, %f129;
	ld.shared.f32 	%f133, [%r9+28];
	ld.shared.f32 	%f134, [%r71+448];
	fma.rn.f32 	%f135, %f133, %f134, %f132;
	ld.shared.f32 	%f136, [%r9+32];
	ld.shared.f32 	%f137, [%r71+512];
	fma.rn.f32 	%f138, %f136, %f137, %f135;
	ld.shared.f32 	%f139, [%r9+36];
	ld.shared.f32 	%f140, [%r71+576];
	fma.rn.f32 	%f141, %f139, %f140, %f138;
	ld.shared.f32 	%f142, [%r9+40];
	ld.shared.f32 	%f143, [%r71+640];
	fma.rn.f32 	%f144, %f142, %f143, %f141;
	ld.shared.f32 	%f145, [%r9+44];
	ld.shared.f32 	%f146, [%r71+704];
	fma.rn.f32 	%f147, %f145, %f146, %f144;
	ld.shared.f32 	%f148, [%r9+48];
	ld.shared.f32 	%f149, [%r71+768];
	fma.rn.f32 	%f150, %f148, %f149, %f147;
	ld.shared.f32 	%f151, [%r9+52];
	ld.shared.f32 	%f152, [%r71+832];
	fma.rn.f32 	%f153, %f151, %f152, %f150;
	ld.shared.f32 	%f154, [%r9+56];
	ld.shared.f32 	%f155, [%r71+896];
	fma.rn.f32 	%f156, %f154, %f155, %f153;
	ld.shared.f32 	%f157, [%r9+60];
	ld.shared.f32 	%f158, [%r71+960];
	fma.rn.f32 	%f162, %f157, %f158, %f156;
	bar.sync 	0;
$L__BB3_7:
	mad.lo.s32 	%r73, %r34, %r3, %r4;
	cvt.s64.s32 	%rd31, %r73;
	cvta.to.global.u64 	%rd32, %rd3;
	mov.u32 	%r74, %tid.y;
	mov.u32 	%r75, %tid.x;
	mad.lo.s32 	%r76, %r34, %r74, %r75;
	cvt.s64.s32 	%rd33, %r76;
	add.s64 	%rd34, %rd31, %rd33;
	shl.b64 	%rd35, %rd34, 2;
	add.s64 	%rd36, %rd32, %rd35;
	st.global.f32 	[%rd36], %f162;
	ret;

}
	// .globl	_ZN11cuda_Matrix6Kernel8Mul_slowENS_6MatrixES1_S1_
.visible .entry _ZN11cuda_Matrix6Kernel8Mul_slowENS_6MatrixES1_S1_(
	.param .align 8 .b8 _ZN11cuda_Matrix6Kernel8Mul_slowENS_6MatrixES1_S1__param_0[32],
	.param .align 8 .b8 _ZN11cuda_Matrix6Kernel8Mul_slowENS_6MatrixES1_S1__param_1[32],
	.param .align 8 .b8 _ZN11cuda_Matrix6Kernel8Mul_slowENS_6MatrixES1_S1__param_2[32]
)
{
	.reg .pred 	%p<10>;
	.reg .b16 	%rs<2>;
	.reg .b32 	%r<45>;
	.reg .b32 	%f<68>;
	.reg .b64 	%rd<53>;

	ld.param.u64 	%rd6, [_ZN11cuda_Matrix6Kernel8Mul_slowENS_6MatrixES1_S1__param_2+24];
	ld.param.u32 	%r2, [_ZN11cuda_Matrix6Kernel8Mul_slowENS_6MatrixES1_S1__param_1];
	ld.param.u32 	%r1, [_ZN11cuda_Matrix6Kernel8Mul_slowENS_6MatrixES1_S1__param_0];
	ld.param.u64 	%rd7, [_ZN11cuda_Matrix6Kernel8Mul_slowENS_6MatrixES1_S1__param_1+24];
	ld.param.u64 	%rd8, [_ZN11cuda_Matrix6Kernel8Mul_slowENS_6MatrixES1_S1__param_0+24];
	ld.param.v2.u32 	{%r20, %r21}, [_ZN11cuda_Matrix6Kernel8Mul_slowENS_6MatrixES1_S1__param_2];
	cvta.to.global.u64 	%rd1, %rd8;
	cvta.to.global.u64 	%rd2, %rd7;
	mov.u32 	%r25, %ctaid.y;
	mov.u32 	%r26, %ntid.y;
	mov.u32 	%r27, %tid.y;
	mad.lo.s32 	%r3, %r25, %r26, %r27;
	mov.u32 	%r28, %ctaid.x;
	mov.u32 	%r29, %ntid.x;
	mov.u32 	%r30, %tid.x;
	mad.lo.s32 	%r4, %r28, %r29, %r30;
	setp.lt.s32 	%p1, %r1, 1;
	mov.f32 	%f67, 0f00000000;
	@%p1 bra 	$L__BB4_12;
	mul.lo.s32 	%r5, %r1, %r3;
	and.b32  	%r6, %r1, 7;
	setp.lt.u32 	%p2, %r1, 8;
	mov.b32 	%r43, 0;
	mov.f32 	%f67, 0f00000000;
	@%p2 bra 	$L__BB4_4;
	and.b32  	%r43, %r1, 2147483640;
	neg.s32 	%r41, %r43;
	shl.b32 	%r9, %r2, 3;
	mul.wide.u32 	%rd9, %r5, 4;
	add.s64 	%rd10, %rd9, %rd1;
	add.s64 	%rd52, %rd10, 16;
	mov.f32 	%f67, 0f00000000;
	mul.wide.s32 	%rd13, %r2, 4;
	mov.u32 	%r40, %r4;
$L__BB4_3:
	.pragma "nounroll";
	ld.global.f32 	%f17, [%rd52+-16];
	mul.wide.s32 	%rd11, %r40, 4;
	add.s64 	%rd12, %rd2, %rd11;
	ld.global.f32 	%f18, [%rd12];
	fma.rn.f32 	%f19, %f17, %f18, %f67;
	ld.global.f32 	%f20, [%rd52+-12];
	add.s64 	%rd14, %rd12, %rd13;
	ld.global.f32 	%f21, [%rd14];
	fma.rn.f32 	%f22, %f20, %f21, %f19;
	ld.global.f32 	%f23, [%rd52+-8];
	add.s64 	%rd15, %rd14, %rd13;
	ld.global.f32 	%f24, [%rd15];
	fma.rn.f32 	%f25, %f23, %f24, %f22;
	ld.global.f32 	%f26, [%rd52+-4];
	add.s64 	%rd16, %rd15, %rd13;
	ld.global.f32 	%f27, [%rd16];
	fma.rn.f32 	%f28, %f26, %f27, %f25;
	ld.global.f32 	%f29, [%rd52];
	add.s64 	%rd17, %rd16, %rd13;
	ld.global.f32 	%f30, [%rd17];
	fma.rn.f32 	%f31, %f29, %f30, %f28;
	ld.global.f32 	%f32, [%rd52+4];
	add.s64 	%rd18, %rd17, %rd13;
	ld.global.f32 	%f33, [%rd18];
	fma.rn.f32 	%f34, %f32, %f33, %f31;
	ld.global.f32 	%f35, [%rd52+8];
	add.s64 	%rd19, %rd18, %rd13;
	ld.global.f32 	%f36, [%rd19];
	fma.rn.f32 	%f37, %f35, %f36, %f34;
	ld.global.f32 	%f38, [%rd52+12];
	add.s64 	%rd20, %rd19, %rd13;
	ld.global.f32 	%f39, [%rd20];
	fma.rn.f32 	%f67, %f38, %f39, %f37;
	add.s32 	%r41, %r41, 8;
	add.s32 	%r40, %r40, %r9;
	add.s64 	%rd52, %rd52, 32;
	setp.ne.s32 	%p3, %r41, 0;
	@%p3 bra 	$L__BB4_3;
$L__BB4_4:
	setp.eq.s32 	%p4, %r6, 0;
	@%p4 bra 	$L__BB4_12;
	and.b32  	%r15, %r1, 3;
	setp.lt.u32 	%p5, %r6, 4;
	@%p5 bra 	$L__BB4_7;
	add.s32 	%r32, %r43, %r5;
	mul.wide.u32 	%rd21, %r32, 4;
	add.s64 	%rd22, %rd1, %rd21;
	ld.global.f32 	%f41, [%rd22];
	mad.lo.s32 	%r33, %r43, %r2, %r4;
	mul.wide.s32 	%rd23, %r33, 4;
	add.s64 	%rd24, %rd2, %rd23;
	ld.global.f32 	%f42, [%rd24];
	fma.rn.f32 	%f43, %f41, %f42, %f67;
	cvt.u64.u32 	%rd25, %r5;
	cvt.u64.u32 	%rd26, %r43;
	add.s64 	%rd27, %rd26, %rd25;
	shl.b64 	%rd28, %rd27, 2;
	add.s64 	%rd29, %rd1, %rd28;
	ld.global.f32 	%f44, [%rd29+4];
	mul.wide.s32 	%rd30, %r2, 4;
	add.s64 	%rd31, %rd24, %rd30;
	ld.global.f32 	%f45, [%rd31];
	fma.rn.f32 	%f46, %f44, %f45, %f43;
	ld.global.f32 	%f47, [%rd29+8];
	add.s64 	%rd32, %rd31, %rd30;
	ld.global.f32 	%f48, [%rd32];
	fma.rn.f32 	%f49, %f47, %f48, %f46;
	ld.global.f32 	%f50, [%rd29+12];
	add.s64 	%rd33, %rd32, %rd30;
	ld.global.f32 	%f51, [%rd33];
	fma.rn.f32 	%f67, %f50, %f51, %f49;
	add.s32 	%r43, %r43, 4;
$L__BB4_7:
	setp.eq.s32 	%p6, %r15, 0;
	@%p6 bra 	$L__BB4_12;
	setp.eq.s32 	%p7, %r15, 1;
	@%p7 bra 	$L__BB4_10;
	add.s32 	%r34, %r43, %r5;
	mul.wide.u32 	%rd34, %r34, 4;
	add.s64 	%rd35, %rd1, %rd34;
	ld.global.f32 	%f53, [%rd35];
	mad.lo.s32 	%r35, %r43, %r2, %r4;
	mul.wide.s32 	%rd36, %r35, 4;
	add.s64 	%rd37, %rd2, %rd36;
	ld.global.f32 	%f54, [%rd37];
	fma.rn.f32 	%f55, %f53, %f54, %f67;
	cvt.u64.u32 	%rd38, %r5;
	cvt.u64.u32 	%rd39, %r43;
	add.s64 	%rd40, %rd39, %rd38;
	shl.b64 	%rd41, %rd40, 2;
	add.s64 	%rd42, %rd1, %rd41;
	ld.global.f32 	%f56, [%rd42+4];
	mul.wide.s32 	%rd43, %r2, 4;
	add.s64 	%rd44, %rd37, %rd43;
	ld.global.f32 	%f57, [%rd44];
	fma.rn.f32 	%f67, %f56, %f57, %f55;
	add.s32 	%r43, %r43, 2;
$L__BB4_10:
	and.b32  	%r36, %r1, 1;
	setp.eq.b32 	%p8, %r36, 1;
	not.pred 	%p9, %p8;
	@%p9 bra 	$L__BB4_12;
	add.s32 	%r37, %r43, %r5;
	mul.wide.u32 	%rd45, %r37, 4;
	add.s64 	%rd46, %rd1, %rd45;
	ld.global.f32 	%f58, [%rd46];
	mad.lo.s32 	%r38, %r43, %r2, %r4;
	mul.wide.s32 	%rd47, %r38, 4;
	add.s64 	%rd48, %rd2, %rd47;
	ld.global.f32 	%f59, [%rd48];
	fma.rn.f32 	%f67, %f58, %f59, %f67;
$L__BB4_12:
	cvta.to.global.u64 	%rd49, %rd6;
	mad.lo.s32 	%r39, %r20, %r3, %r4;
	mul.wide.s32 	%rd50, %r39, 4;
	add.s64 	%rd51, %rd49, %rd50;
	st.global.f32 	[%rd51], %f67;
	ret;

}


// ===== COMPILED SASS (sm_100) =====

	.target	sm_100

	.elftype	@"ET_EXEC"


//--------------------- .note.nv.tkinfo           --------------------------
	.section	.note.nv.tkinfo,"",@"SHT_NOTE"
	.sectionflags	@"SHF_NOTE_NV_TKINFO"
	.tkinfo
        /*0018*/ 	.word	0x00000002
        /*0030*/ 	.string	""
        /*0030*/ 	.string	"ptxas"
        /*0030*/ 	.string	"Cuda compilation tools, release 13.0, V13.0.88"
        /*0030*/ 	.string	"Build cuda_13.0.r13.0/compiler.36424714_0"
        /*0030*/ 	.string	"-arch sm_100 -m 64 "



//--------------------- .note.nv.cuinfo           --------------------------
	.section	.note.nv.cuinfo,"",@"SHT_NOTE"
	.sectionflags	@"SHF_NOTE_NV_CUINFO"
        /*0018*/ 	.short	0x0002
        /*001a*/ 	.short	0x0064
        /*001c*/ 	.short	0x0082
	.zero		2


//--------------------- .nv.info                  --------------------------
	.section	.nv.info,"",@"SHT_CUDA_INFO"
	.align	4


	//----- nvinfo : EIATTR_REGCOUNT
	.align		4
        /*0000*/ 	.byte	0x04, 0x2f
        /*0002*/ 	.short	(.L_1 - .L_0)
	.align		4
.L_0:
        /*0004*/ 	.word	index@(_ZN11cuda_Matrix6Kernel3AddENS_6MatrixES1_S1_)
        /*0008*/ 	.word	0x0000000c


	//----- nvinfo : EIATTR_FRAME_SIZE
	.align		4
.L_1:
        /*000c*/ 	.byte	0x04, 0x11
        /*000e*/ 	.short	(.L_3 - .L_2)
	.align		4
.L_2:
        /*0010*/ 	.word	index@(_ZN11cuda_Matrix6Kernel3AddENS_6MatrixES1_S1_)
        /*0014*/ 	.word	0x00000000


	//----- nvinfo : EIATTR_REGCOUNT
	.align		4
.L_3:
        /*0018*/ 	.byte	0x04, 0x2f
        /*001a*/ 	.short	(.L_5 - .L_4)
	.align		4
.L_4:
        /*001c*/ 	.word	index@(_ZN11cuda_Matrix6Kernel3SubENS_6MatrixES1_S1_)
        /*0020*/ 	.word	0x0000000c


	//----- nvinfo : EIATTR_FRAME_SIZE
	.align		4
.L_5:
        /*0024*/ 	.byte	0x04, 0x11
        /*0026*/ 	.short	(.L_7 - .L_6)
	.align		4
.L_6:
        /*0028*/ 	.word	index@(_ZN11cuda_Matrix6Kernel3SubENS_6MatrixES1_S1_)
        /*002c*/ 	.word	0x00000000


	//----- nvinfo : EIATTR_REGCOUNT
	.align		4
.L_7:
        /*0030*/ 	.byte	0x04, 0x2f
        /*0032*/ 	.short	(.L_9 - .L_8)
	.align		4
.L_8:
        /*0034*/ 	.word	index@(_ZN11cuda_Matrix6Kernel3HadENS_6MatrixES1_S1_)
        /*0038*/ 	.word	0x0000000c


	//----- nvinfo : EIATTR_FRAME_SIZE
	.align		4
.L_9:
        /*003c*/ 	.byte	0x04, 0x11
        /*003e*/ 	.short	(.L_11 - .L_10)
	.align		4
.L_10:
        /*0040*/ 	.word	index@(_ZN11cuda_Matrix6Kernel3HadENS_6MatrixES1_S1_)
        /*0044*/ 	.word	0x00000000


	//----- nvinfo : EIATTR_REGCOUNT
	.align		4
.L_11:
        /*0048*/ 	.byte	0x04, 0x2f
        /*004a*/ 	.short	(.L_13 - .L_12)
	.align		4
.L_12:
        /*004c*/ 	.word	index@(_ZN11cuda_Matrix6Kernel3MulENS_6MatrixES1_S1_)
        /*0050*/ 	.word	0x00000020


	//----- nvinfo : EIATTR_FRAME_SIZE
	.align		4
.L_13:
        /*0054*/ 	.byte	0x04, 0x11
        /*0056*/ 	.short	(.L_15 - .L_14)
	.align		4
.L_14:
        /*0058*/ 	.word	index@(_ZN11cuda_Matrix6Kernel3MulENS_6MatrixES1_S1_)
        /*005c*/ 	.word	0x00000000


	//----- nvinfo : EIATTR_REGCOUNT
	.align		4
.L_15:
        /*0060*/ 	.byte	0x04, 0x2f
        /*0062*/ 	.short	(.L_17 - .L_16)
	.align		4
.L_16:
        /*0064*/ 	.word	index@(_ZN11cuda_Matrix6Kernel8Mul_slowENS_6MatrixES1_S1_)
        /*0068*/ 	.word	0x00000020


	//----- nvinfo : EIATTR_FRAME_SIZE
	.align		4
.L_17:
        /*006c*/ 	.byte	0x04, 0x11
        /*006e*/ 	.short	(.L_19 - .L_18)
	.align		4
.L_18:
        /*0070*/ 	.word	index@(_ZN11cuda_Matrix6Kernel8Mul_slowENS_6MatrixES1_S1_)
        /*0074*/ 	.word	0x00000000


	//----- nvinfo : EIATTR_MIN_STACK_SIZE
	.align		4
.L_19:
        /*0078*/ 	.byte	0x04, 0x12
        /*007a*/ 	.short	(.L_21 - .L_20)
	.align		4
.L_20:
        /*007c*/ 	.word	index@(_ZN11cuda_Matrix6Kernel8Mul_slowENS_6MatrixES1_S1_)
        /*0080*/ 	.word	0x00000000


	//----- nvinfo : EIATTR_MIN_STACK_SIZE
	.align		4
.L_21:
        /*0084*/ 	.byte	0x04, 0x12
        /*0086*/ 	.short	(.L_23 - .L_22)
	.align		4
.L_22:
        /*0088*/ 	.word	index@(_ZN11cuda_Matrix6Kernel3MulENS_6MatrixES1_S1_)
        /*008c*/ 	.word	0x00000000


	//----- nvinfo : EIATTR_MIN_STACK_SIZE
	.align		4
.L_23:
        /*0090*/ 	.byte	0x04, 0x12
        /*0092*/ 	.short	(.L_25 - .L_24)
	.align		4
.L_24:
        /*0094*/ 	.word	index@(_ZN11cuda_Matrix6Kernel3HadENS_6MatrixES1_S1_)
        /*0098*/ 	.word	0x00000000


	//----- nvinfo : EIATTR_MIN_STACK_SIZE
	.align		4
.L_25:
        /*009c*/ 	.byte	0x04, 0x12
        /*009e*/ 	.short	(.L_27 - .L_26)
	.align		4
.L_26:
        /*00a0*/ 	.word	index@(_ZN11cuda_Matrix6Kernel3SubENS_6MatrixES1_S1_)
        /*00a4*/ 	.word	0x00000000


	//----- nvinfo : EIATTR_MIN_STACK_SIZE
	.align		4
.L_27:
        /*00a8*/ 	.byte	0x04, 0x12
        /*00aa*/ 	.short	(.L_29 - .L_28)
	.align		4
.L_28:
        /*00ac*/ 	.word	index@(_ZN11cuda_Matrix6Kernel3AddENS_6MatrixES1_S1_)
        /*00b0*/ 	.word	0x00000000
.L_29:


//--------------------- .nv.compat                --------------------------
	.section	.nv.compat,"",@"SHT_CUDA_COMPAT_INFO"
	.align	4
        /*0000*/ 	.byte	0x02, 0x09, 0x00, 0x00, 0x02, 0x02, 0x01, 0x00, 0x02, 0x05, 0x05, 0x00, 0x03, 0x07, 0x01, 0x01
        /*0010*/ 	.byte	0x02, 0x03, 0x00, 0x00, 0x02, 0x06, 0x01, 0x00, 0x04, 0x0b, 0x08, 0x00, 0x09, 0x00, 0x00, 0x00
        /*0020*/ 	.byte	0x00, 0x00, 0x00, 0x00


//--------------------- .nv.info._ZN11cuda_Matrix6Kernel8Mul_slowENS_6MatrixES1_S1_ --------------------------
	.section	.nv.info._ZN11cuda_Matrix6Kernel8Mul_slowENS_6MatrixES1_S1_,"",@"SHT_CUDA_INFO"
	.sectionflags	@""
	.align	4


	//----- nvinfo : EIATTR_CUDA_API_VERSION
	.align		4
        /*0000*/ 	.byte	0x04, 0x37
        /*0002*/ 	.short	(.L_31 - .L_30)
.L_30:
        /*0004*/ 	.word	0x00000082


	//----- nvinfo : EIATTR_KPARAM_INFO
	.align		4
.L_31:
        /*0008*/ 	.byte	0x04, 0x17
        /*000a*/ 	.short	(.L_33 - .L_32)
.L_32:
        /*000c*/ 	.word	0x00000000
        /*0010*/ 	.short	0x0002
        /*0012*/ 	.short	0x0040
        /*0014*/ 	.byte	0x00, 0xf0, 0x81, 0x00


	//----- nvinfo : EIATTR_KPARAM_INFO
	.align		4
.L_33:
        /*0018*/ 	.byte	0x04, 0x17
        /*001a*/ 	.short	(.L_35 - .L_34)
.L_34:
        /*001c*/ 	.word	0x00000000
        /*0020*/ 	.short	0x0001
        /*0022*/ 	.short	0x0020
        /*0024*/ 	.byte	0x00, 0xf0, 0x81, 0x00


	//----- nvinfo : EIATTR_KPARAM_INFO
	.align		4
.L_35:
        /*0028*/ 	.byte	0x04, 0x17
        /*002a*/ 	.short	(.L_37 - .L_36)
.L_36:
        /*002c*/ 	.word	0x00000000
        /*0030*/ 	.short	0x0000
        /*0032*/ 	.short	0x0000
        /*0034*/ 	.byte	0x00, 0xf0, 0x81, 0x00


	//----- nvinfo : EIATTR_SPARSE_MMA_MASK
	.align		4
.L_37:
        /*0038*/ 	.byte	0x03, 0x50
        /*003a*/ 	.short	0x0000


	//----- nvinfo : EIATTR_MAXREG_COUNT
	.align		4
        /*003c*/ 	.byte	0x03, 0x1b
        /*003e*/ 	.short	0x00ff


	//----- nvinfo : EIATTR_MERCURY_ISA_VERSION
	.align		4
        /*0040*/ 	.byte	0x03, 0x5f
        /*0042*/ 	.short	0x0101


	//----- nvinfo : EIATTR_VRC_CTA_INIT_COUNT
	.align		4
        /*0044*/ 	.byte	0x02, 0x4a
	.zero		1
	.zero		1


	//----- nvinfo : EIATTR_EXIT_INSTR_OFFSETS
	.align		4
        /*0048*/ 	.byte	0x04, 0x1c
        /*004a*/ 	.short	(.L_39 - .L_38)


	//   ....[0]....
.L_38:
        /*004c*/ 	.word	0x00000900


	//----- nvinfo : EIATTR_CBANK_PARAM_SIZE
	.align		4
.L_39:
        /*0050*/ 	.byte	0x03, 0x19
        /*0052*/ 	.short	0x0060


	//----- nvinfo : EIATTR_PARAM_CBANK
	.align		4
        /*0054*/ 	.byte	0x04, 0x0a
        /*0056*/ 	.short	(.L_41 - .L_40)
	.align		4
.L_40:
        /*0058*/ 	.word	index@(.nv.constant0._ZN11cuda_Matrix6Kernel8Mul_slowENS_6MatrixES1_S1_)
        /*005c*/ 	.short	0x0380
        /*005e*/ 	.short	0x0060


	//----- nvinfo : EIATTR_SW_WAR
	.align		4
.L_41:
        /*0060*/ 	.byte	0x04, 0x36
        /*0062*/ 	.short	(.L_43 - .L_42)
.L_42:
        /*0064*/ 	.word	0x00000008
.L_43:


//--------------------- .nv.info._ZN11cuda_Matrix6Kernel3MulENS_6MatrixES1_S1_ --------------------------
	.section	.nv.info._ZN11cuda_Matrix6Kernel3MulENS_6MatrixES1_S1_,"",@"SHT_CUDA_INFO"
	.sectionflags	@""
	.align	4


	//----- nvinfo : EIATTR_CUDA_API_VERSION
	.align		4
        /*0000*/ 	.byte	0x04, 0x37
        /*0002*/ 	.short	(.L_45 - .L_44)
.L_44:
        /*0004*/ 	.word	0x00000082


	//----- nvinfo : EIATTR_KPARAM_INFO
	.align		4
.L_45:
        /*0008*/ 	.byte	0x04, 0x17
        /*000a*/ 	.short	(.L_47 - .L_46)
.L_46:
        /*000c*/ 	.word	0x00000000
        /*0010*/ 	.short	0x0002
        /*0012*/ 	.short	0x0040
        /*0014*/ 	.byte	0x00, 0xf0, 0x81, 0x00


	//----- nvinfo : EIATTR_KPARAM_INFO
	.align		4
.L_47:
        /*0018*/ 	.byte	0x04, 0x17
        /*001a*/ 	.short	(.L_49 - .L_48)
.L_48:
        /*001c*/ 	.word	0x00000000
        /*0020*/ 	.short	0x0001
        /*0022*/ 	.short	0x0020
        /*0024*/ 	.byte	0x00, 0xf0, 0x81, 0x00


	//----- nvinfo : EIATTR_KPARAM_INFO
	.align		4
.L_49:
        /*0028*/ 	.byte	0x04, 0x17
        /*002a*/ 	.short	(.L_51 - .L_50)
.L_50:
        /*002c*/ 	.word	0x00000000
        /*0030*/ 	.short	0x0000
        /*0032*/ 	.short	0x0000
        /*0034*/ 	.byte	0x00, 0xf0, 0x81, 0x00


	//----- nvinfo : EIATTR_SPARSE_MMA_MASK
	.align		4
.L_51:
        /*0038*/ 	.byte	0x03, 0x50
        /*003a*/ 	.short	0x0000


	//----- nvinfo : EIATTR_MAXREG_COUNT
	.align		4
        /*003c*/ 	.byte	0x03, 0x1b
        /*003e*/ 	.short	0x00ff


	//----- nvinfo : EIATTR_NUM_BARRIERS
	.align		4
        /*0040*/ 	.byte	0x02, 0x4c
        /*0042*/ 	.byte	0x01
	.zero		1


	//----- nvinfo : EIATTR_MERCURY_ISA_VERSION
	.align		4
        /*0044*/ 	.byte	0x03, 0x5f
        /*0046*/ 	.short	0x0101


	//----- nvinfo : EIATTR_VRC_CTA_INIT_COUNT
	.align		4
        /*0048*/ 	.byte	0x02, 0x4a
	.zero		1
	.zero		1


	//----- nvinfo : EIATTR_EXIT_INSTR_OFFSETS
	.align		4
        /*004c*/ 	.byte	0x04, 0x1c
        /*004e*/ 	.short	(.L_53 - .L_52)


	//   ....[0]....
.L_52:
        /*0050*/ 	.word	0x00000da0


	//----- nvinfo : EIATTR_CBANK_PARAM_SIZE
	.align		4
.L_53:
        /*0054*/ 	.byte	0x03, 0x19
        /*0056*/ 	.short	0x0060


	//----- nvinfo : EIATTR_PARAM_CBANK
	.align		4
        /*0058*/ 	.byte	0x04, 0x0a
        /*005a*/ 	.short	(.L_55 - .L_54)
	.align		4
.L_54:
        /*005c*/ 	.word	index@(.nv.constant0._ZN11cuda_Matrix6Kernel3MulENS_6MatrixES1_S1_)
        /*0060*/ 	.short	0x0380
        /*0062*/ 	.short	0x0060


	//----- nvinfo : EIATTR_SW_WAR
	.align		4
.L_55:
        /*0064*/ 	.byte	0x04, 0x36
        /*0066*/ 	.short	(.L_57 - .L_56)
.L_56:
        /*0068*/ 	.word	0x00000008
.L_57:


//--------------------- .nv.info._ZN11cuda_Matrix6Kernel3HadENS_6MatrixES1_S1_ --------------------------
	.section	.nv.info._ZN11cuda_Matrix6Kernel3HadENS_6MatrixES1_S1_,"",@"SHT_CUDA_INFO"
	.sectionflags	@""
	.align	4


	//----- nvinfo : EIATTR_CUDA_API_VERSION
	.align		4
        /*0000*/ 	.byte	0x04, 0x37
        /*0002*/ 	.short	(.L_59 - .L_58)
.L_58:
        /*0004*/ 	.word	0x00000082


	//----- nvinfo : EIATTR_KPARAM_INFO
	.align		4
.L_59:
        /*0008*/ 	.byte	0x04, 0x17
        /*000a*/ 	.short	(.L_61 - .L_60)
.L_60:
        /*000c*/ 	.word	0x00000000
        /*0010*/ 	.short	0x0002
        /*0012*/ 	.short	0x0040
        /*0014*/ 	.byte	0x00, 0xf0, 0x81, 0x00


	//----- nvinfo : EIATTR_KPARAM_INFO
	.align		4
.L_61:
        /*0018*/ 	.byte	0x04, 0x17
        /*001a*/ 	.short	(.L_63 - .L_62)
.L_62:
        /*001c*/ 	.word	0x00000000
        /*0020*/ 	.short	0x0001
        /*0022*/ 	.short	0x0020
        /*0024*/ 	.byte	0x00, 0xf0, 0x81, 0x00


	//----- nvinfo : EIATTR_KPARAM_INFO
	.align		4
.L_63:
        /*0028*/ 	.byte	0x04, 0x17
        /*002a*/ 	.short	(.L_65 - .L_64)
.L_64:
        /*002c*/ 	.word	0x00000000
        /*0030*/ 	.short	0x0000
        /*0032*/ 	.short	0x0000
        /*0034*/ 	.byte	0x00, 0xf0, 0x81, 0x00


	//----- nvinfo : EIATTR_SPARSE_MMA_MASK
	.align		4
.L_65:
        /*0038*/ 	.byte	0x03, 0x50
        /*003a*/ 	.short	0x0000


	//----- nvinfo : EIATTR_MAXREG_COUNT
	.align		4
        /*003c*/ 	.byte	0x03, 0x1b
        /*003e*/ 	.short	0x00ff


	//----- nvinfo : EIATTR_MERCURY_ISA_VERSION
	.align		4
        /*0040*/ 	.byte	0x03, 0x5f
        /*0042*/ 	.short	0x0101


	//----- nvinfo : EIATTR_VRC_CTA_INIT_COUNT
	.align		4
        /*0044*/ 	.byte	0x02, 0x4a
	.zero		1
	.zero		1


	//----- nvinfo : EIATTR_EXIT_INSTR_OFFSETS
	.align		4
        /*0048*/ 	.byte	0x04, 0x1c
        /*004a*/ 	.short	(.L_67 - .L_66)


	//   ....[0]....
.L_66:
        /*004c*/ 	.word	0x000000d0


	//   ....[1]....
        /*0050*/ 	.word	0x00000190


	//----- nvinfo : EIATTR_CBANK_PARAM_SIZE
	.align		4
.L_67:
        /*0054*/ 	.byte	0x03, 0x19
        /*0056*/ 	.short	0x0060


	//----- nvinfo : EIATTR_PARAM_CBANK
	.align		4
        /*0058*/ 	.byte	0x04, 0x0a
        /*005a*/ 	.short	(.L_69 - .L_68)
	.align		4
.L_68:
        /*005c*/ 	.word	index@(.nv.constant0._ZN11cuda_Matrix6Kernel3HadENS_6MatrixES1_S1_)
        /*0060*/ 	.short	0x0380
        /*0062*/ 	.short	0x0060


	//----- nvinfo : EIATTR_SW_WAR
	.align		4
.L_69:
        /*0064*/ 	.byte	0x04, 0x36
        /*0066*/ 	.short	(.L_71 - .L_70)
.L_70:
        /*0068*/ 	.word	0x00000008
.L_71:


//--------------------- .nv.info._ZN11cuda_Matrix6Kernel3SubENS_6MatrixES1_S1_ --------------------------
	.section	.nv.info._ZN11cuda_Matrix6Kernel3SubENS_6MatrixES1_S1_,"",@"SHT_CUDA_INFO"
	.sectionflags	@""
	.align	4


	//----- nvinfo : EIATTR_CUDA_API_VERSION
	.align		4
        /*0000*/ 	.byte	0x04, 0x37
        /*0002*/ 	.short	(.L_73 - .L_72)
.L_72:
        /*0004*/ 	.word	0x00000082


	//----- nvinfo : EIATTR_KPARAM_INFO
	.align		4
.L_73:
        /*0008*/ 	.byte	0x04, 0x17
        /*000a*/ 	.short	(.L_75 - .L_74)
.L_74:
        /*000c*/ 	.word	0x00000000
        /*0010*/ 	.short	0x0002
        /*0012*/ 	.short	0x0040
        /*0014*/ 	.byte	0x00, 0xf0, 0x81, 0x00


	//----- nvinfo : EIATTR_KPARAM_INFO
	.align		4
.L_75:
        /*0018*/ 	.byte	0x04, 0x17
        /*001a*/ 	.short	(.L_77 - .L_76)
.L_76:
        /*001c*/ 	.word	0x00000000
        /*0020*/ 	.short	0x0001
        /*0022*/ 	.short	0x0020
        /*0024*/ 	.byte	0x00, 0xf0, 0x81, 0x00


	//----- nvinfo : EIATTR_KPARAM_INFO
	.align		4
.L_77:
        /*0028*/ 	.byte	0x04, 0x17
        /*002a*/ 	.short	(.L_79 - .L_78)
.L_78:
        /*002c*/ 	.word	0x00000000
        /*0030*/ 	.short	0x0000
        /*0032*/ 	.short	0x0000
        /*0034*/ 	.byte	0x00, 0xf0, 0x81, 0x00


	//----- nvinfo : EIATTR_SPARSE_MMA_MASK
	.align		4
.L_79:
        /*0038*/ 	.byte	0x03, 0x50
        /*003a*/ 	.short	0x0000


	//----- nvinfo : EIATTR_MAXREG_COUNT
	.align		4
        /*003c*/ 	.byte	0x03, 0x1b
        /*003e*/ 	.short	0x00ff


	//----- nvinfo : EIATTR_MERCURY_ISA_VERSION
	.align		4
        /*0040*/ 	.byte	0x03, 0x5f
        /*0042*/ 	.short	0x0101


	//----- nvinfo : EIATTR_VRC_CTA_INIT_COUNT
	.align		4
        /*0044*/ 	.byte	0x02, 0x4a
	.zero		1
	.zero		1


	//----- nvinfo : EIATTR_EXIT_INSTR_OFFSETS
	.align		4
        /*0048*/ 	.byte	0x04, 0x1c
        /*004a*/ 	.short	(.L_81 - .L_80)


	//   ....[0]....
.L_80:
        /*004c*/ 	.word	0x000000d0


	//   ....[1]....
        /*0050*/ 	.word	0x00000190


	//----- nvinfo : EIATTR_CBANK_PARAM_SIZE
	.align		4
.L_81:
        /*0054*/ 	.byte	0x03, 0x19
        /*0056*/ 	.short	0x0060


	//----- nvinfo : EIATTR_PARAM_CBANK
	.align		4
        /*0058*/ 	.byte	0x04, 0x0a
        /*005a*/ 	.short	(.L_83 - .L_82)
	.align		4
.L_82:
        /*005c*/ 	.word	index@(.nv.constant0._ZN11cuda_Matrix6Kernel3SubENS_6MatrixES1_S1_)
        /*0060*/ 	.short	0x0380
        /*0062*/ 	.short	0x0060


	//----- nvinfo : EIATTR_SW_WAR
	.align		4
.L_83:
        /*0064*/ 	.byte	0x04, 0x36
        /*0066*/ 	.short	(.L_85 - .L_84)
.L_84:
        /*0068*/ 	.word	0x00000008
.L_85:


//--------------------- .nv.info._ZN11cuda_Matrix6Kernel3AddENS_6MatrixES1_S1_ --------------------------
	.section	.nv.info._ZN11cuda_Matrix6Kernel3AddENS_6MatrixES1_S1_,"",@"SHT_CUDA_INFO"
	.sectionflags	@""
	.align	4


	//----- nvinfo : EIATTR_CUDA_API_VERSION
	.align		4
        /*0000*/ 	.byte	0x04, 0x37
        /*0002*/ 	.short	(.L_87 - .L_86)
.L_86:
        /*0004*/ 	.word	0x00000082


	//----- nvinfo : EIATTR_KPARAM_INFO
	.align		4
.L_87:
        /*0008*/ 	.byte	0x04, 0x17
        /*000a*/ 	.short	(.L_89 - .L_88)
.L_88:
        /*000c*/ 	.word	0x00000000
        /*0010*/ 	.short	0x0002
        /*0012*/ 	.short	0x0040
        /*0014*/ 	.byte	0x00, 0xf0, 0x81, 0x00


	//----- nvinfo : EIATTR_KPARAM_INFO
	.align		4
.L_89:
        /*0018*/ 	.byte	0x04, 0x17
        /*001a*/ 	.short	(.L_91 - .L_90)
.L_90:
        /*001c*/ 	.word	0x00000000
        /*0020*/ 	.short	0x0001
        /*0022*/ 	.short	0x0020
        /*0024*/ 	.byte	0x00, 0xf0, 0x81, 0x00


	//----- nvinfo : EIATTR_KPARAM_INFO
	.align		4
.L_91:
        /*0028*/ 	.byte	0x04, 0x17
        /*002a*/ 	.short	(.L_93 - .L_92)
.L_92:
        /*002c*/ 	.word	0x00000000
        /*0030*/ 	.short	0x0000
        /*0032*/ 	.short	0x0000
        /*0034*/ 	.byte	0x00, 0xf0, 0x81, 0x00


	//----- nvinfo : EIATTR_SPARSE_MMA_MASK
	.align		4
.L_93:
        /*0038*/ 	.byte	0x03, 0x50
        /*003a*/ 	.short	0x0000


	//----- nvinfo : EIATTR_MAXREG_COUNT
	.align		4
        /*003c*/ 	.byte	0x03, 0x1b
        /*003e*/ 	.short	0x00ff


	//----- nvinfo : EIATTR_MERCURY_ISA_VERSION
	.align		4
        /*0040*/ 	.byte	0x03, 0x5f
        /*0042*/ 	.short	0x0101


	//----- nvinfo : EIATTR_VRC_CTA_INIT_COUNT
	.align		4
        /*0044*/ 	.byte	0x02, 0x4a
	.zero		1
	.zero		1


	//----- nvinfo : EIATTR_EXIT_INSTR_OFFSETS
	.align		4
        /*0048*/ 	.byte	0x04, 0x1c
        /*004a*/ 	.short	(.L_95 - .L_94)


	//   ....[0]....
.L_94:
        /*004c*/ 	.word	0x000000d0


	//   ....[1]....
        /*0050*/ 	.word	0x00000190


	//----- nvinfo : EIATTR_CBANK_PARAM_SIZE
	.align		4
.L_95:
        /*0054*/ 	.byte	0x03, 0x19
        /*0056*/ 	.short	0x0060


	//----- nvinfo : EIATTR_PARAM_CBANK
	.align		4
        /*0058*/ 	.byte	0x04, 0x0a
        /*005a*/ 	.short	(.L_97 - .L_96)
	.align		4
.L_96:
        /*005c*/ 	.word	index@(.nv.constant0._ZN11cuda_Matrix6Kernel3AddENS_6MatrixES1_S1_)
        /*0060*/ 	.short	0x0380
        /*0062*/ 	.short	0x0060


	//----- nvinfo : EIATTR_SW_WAR
	.align		4
.L_97:
        /*0064*/ 	.byte	0x04, 0x36
        /*0066*/ 	.short	(.L_99 - .L_98)
.L_98:
        /*0068*/ 	.word	0x00000008
.L_99:


//--------------------- .nv.callgraph             --------------------------
	.section	.nv.callgraph,"",@"SHT_CUDA_CALLGRAPH"
	.align	4
	.sectionentsize	8
	.align		4
        /*0000*/ 	.word	0x00000000
	.align		4
        /*0004*/ 	.word	0xffffffff
	.align		4
        /*0008*/ 	.word	0x00000000
	.align		4
        /*000c*/ 	.word	0xfffffffe
	.align		4
        /*0010*/ 	.word	0x00000000
	.align		4
        /*0014*/ 	.word	0xfffffffd
	.align		4
        /*0018*/ 	.word	0x00000000
	.align		4
        /*001c*/ 	.word	0xfffffffc


//--------------------- .text._ZN11cuda_Matrix6Kernel8Mul_slowENS_6MatrixES1_S1_ --------------------------
	.section	.text._ZN11cuda_Matrix6Kernel8Mul_slowENS_6MatrixES1_S1_,"ax",@progbits
	.align	128
        .global         _ZN11cuda_Matrix6Kernel8Mul_slowENS_6MatrixES1_S1_
        .type           _ZN11cuda_Matrix6Kernel8Mul_slowENS_6MatrixES1_S1_,@function
        .size           _ZN11cuda_Matrix6Kernel8Mul_slowENS_6MatrixES1_S1_,(.L_x_13 - _ZN11cuda_Matrix6Kernel8Mul_slowENS_6MatrixES1_S1_)
        .other          _ZN11cuda_Matrix6Kernel8Mul_slowENS_6MatrixES1_S1_,@"STO_CUDA_ENTRY STV_DEFAULT"
_ZN11cuda_Matrix6Kernel8Mul_slowENS_6MatrixES1_S1_:
.text._ZN11cuda_Matrix6Kernel8Mul_slowENS_6MatrixES1_S1_:
[----:B------:R-:W-:Y:S01]  /*0000*/  LDC R1, c[0x0][0x37c] ;  /* 0x0000df00ff017b82 */ /* 0x000fe20000000800 */
[----:B------:R-:W0:Y:S01]  /*0010*/  S2R R3, SR_TID.Y ;  /* 0x0000000000037919 */ /* 0x000e220000002200 */
[----:B------:R-:W1:Y:S06]  /*0020*/  LDCU UR5, c[0x0][0x380] ;  /* 0x00007000ff0577ac */ /* 0x000e6c0008000800 */
[----:B------:R-:W0:Y:S01]  /*0030*/  LDC R0, c[0x0][0x364] ;  /* 0x0000d900ff007b82 */ /* 0x000e220000000800 */
[----:B------:R-:W-:Y:S01]  /*0040*/  HFMA2 R17, -RZ, RZ, 0, 0 ;  /* 0x00000000ff117431 */ /* 0x000fe200000001ff */
[----:B------:R-:W2:Y:S01]  /*0050*/  S2R R2, SR_TID.X ;  /* 0x0000000000027919 */ /* 0x000ea20000002100 */
[----:B------:R-:W3:Y:S05]  /*0060*/  LDCU.64 UR8, c[0x0][0x358] ;  /* 0x00006b00ff0877ac */ /* 0x000eea0008000a00 */
[----:B------:R-:W0:Y:S08]  /*0070*/  S2UR UR4, SR_CTAID.Y ;  /* 0x00000000000479c3 */ /* 0x000e300000002600 */
[----:B------:R-:W2:Y:S01]  /*0080*/  S2UR UR6, SR_CTAID.X ;  /* 0x00000000000679c3 */ /* 0x000ea20000002500 */
[----:B-1----:R-:W-:-:S07]  /*0090*/  UISETP.GE.AND UP0, UPT, UR5, 0x1, UPT ;  /* 0x000000010500788c */ /* 0x002fce000bf06270 */
[----:B------:R-:W2:Y:S01]  /*00a0*/  LDC R15, c[0x0][0x360] ;  /* 0x0000d800ff0f7b82 */ /* 0x000ea20000000800 */
[----:B0-----:R-:W-:Y:S02]  /*00b0*/  IMAD R0, R0, UR4, R3 ;  /* 0x0000000400007c24 */ /* 0x001fe4000f8e0203 */
[----:B--2---:R-:W-:Y:S01]  /*00c0*/  IMAD R15, R15, UR6, R2 ;  /* 0x000000060f0f7c24 */ /* 0x004fe2000f8e0202 */
[----:B---3--:R-:W-:Y:S06]  /*00d0*/  BRA.U !UP0, `(.L_x_0) ;  /* 0x0000000508f47547 */ /* 0x008fec000b800000 */
[----:B------:R-:W-:Y:S02]  /*00e0*/  UISETP.GE.U32.AND UP1, UPT, UR5, 0x8, UPT ;  /* 0x000000080500788c */ /* 0x000fe4000bf26070 */
[----:B------:R-:W-:Y:S01]  /*00f0*/  IMAD R14, R0, UR5, RZ ;  /* 0x00000005000e7c24 */ /* 0x000fe2000f8e02ff */
[----:B------:R-:W-:Y:S01]  /*0100*/  ULOP3.LUT UR6, UR5, 0x7, URZ, 0xc0, !UPT ;  /* 0x0000000705067892 */ /* 0x000fe2000f8ec0ff */
[----:B------:R-:W-:Y:S01]  /*0110*/  MOV R17, RZ ;  /* 0x000000ff00117202 */ /* 0x000fe20000000f00 */
[----:B------:R-:W-:Y:S02]  /*0120*/  UMOV UR4, URZ ;  /* 0x000000ff00047c82 */ /* 0x000fe40008000000 */
[----:B------:R-:W-:Y:S02]  /*0130*/  UISETP.NE.AND UP0, UPT, UR6, URZ, UPT ;  /* 0x000000ff0600728c */ /* 0x000fe4000bf05270 */
[----:B------:R-:W-:Y:S09]  /*0140*/  BRA.U !UP1, `(.L_x_1) ;  /* 0x0000000109c47547 */ /* 0x000ff2000b800000 */
[----:B------:R-:W0:Y:S01]  /*0150*/  LDC.64 R2, c[0x0][0x398] ;  /* 0x0000e600ff027b82 */ /* 0x000e220000000a00 */
[----:B------:R-:W-:Y:S01]  /*0160*/  ULOP3.LUT UR4, UR5, 0x7ffffff8, URZ, 0xc0, !UPT ;  /* 0x7ffffff805047892 */ /* 0x000fe2000f8ec0ff */
[----:B------:R-:W-:Y:S02]  /*0170*/  MOV R17, RZ ;  /* 0x000000ff00117202 */ /* 0x000fe40000000f00 */
[----:B------:R-:W-:Y:S01]  /*0180*/  MOV R16, R15 ;  /* 0x0000000f00107202 */ /* 0x000fe20000000f00 */
[----:B------:R-:W-:Y:S01]  /*0190*/  UIADD3 UR7, UPT, UPT, -UR4, URZ, URZ ;  /* 0x000000ff04077290 */ /* 0x000fe2000fffe1ff */
[----:B0-----:R-:W-:-:S03]  /*01a0*/  IMAD.WIDE.U32 R2, R14, 0x4, R2 ;  /* 0x000000040e027825 */ /* 0x001fc600078e0002 */
[----:B------:R-:W-:-:S04]  /*01b0*/  IADD3 R4, P0, PT, R2, 0x10, RZ ;  /* 0x0000001002047810 */ /* 0x000fc80007f1e0ff */
[----:B------:R-:W-:-:S09]  /*01c0*/  IADD3.X R3, PT, PT, RZ, R3, RZ, P0, !PT ;  /* 0x00000003ff037210 */ /* 0x000fd200007fe4ff */
.L_x_2:
[----:B------:R-:W0:Y:S01]  /*01d0*/  LDC.64 R10, c[0x0][0x3b8] ;  /* 0x0000ee00ff0a7b82 */ /* 0x000e220000000a00 */
[----:B------:R-:W-:-:S05]  /*01e0*/  MOV R2, R4 ;  /* 0x0000000400027202 */ /* 0x000fca0000000f00 */
[----:B------:R-:W2:Y:S02]  /*01f0*/  LDG.E R18, desc[UR8][R2.64+-0x10] ;  /* 0xfffff00802127981 */ /* 0x000ea4000c1e1900 */
[----:B------:R-:W1:Y:S02]  /*0200*/  LDC R19, c[0x0][0x3a0] ;  /* 0x0000e800ff137b82 */ /* 0x000e640000000800 */
[----:B------:R-:W3:Y:S04]  /*0210*/  LDG.E R22, desc[UR8][R2.64+-0xc] ;  /* 0xfffff40802167981 */ /* 0x000ee8000c1e1900 */
[----:B------:R-:W4:Y:S04]  /*0220*/  LDG.E R23, desc[UR8][R2.64+-0x8] ;  /* 0xfffff80802177981 */ /* 0x000f28000c1e1900 */
[----:B------:R-:W5:Y:S04]  /*0230*/  LDG.E R25, desc[UR8][R2.64+-0x4] ;  /* 0xfffffc0802197981 */ /* 0x000f68000c1e1900 */
[----:B------:R-:W5:Y:S01]  /*0240*/  LDG.E R26, desc[UR8][R2.64] ;  /* 0x00000008021a7981 */ /* 0x000f62000c1e1900 */
[----:B0-----:R-:W-:-:S05]  /*0250*/  IMAD.WIDE R10, R16, 0x4, R10 ;  /* 0x00000004100a7825 */ /* 0x001fca00078e020a */
[----:B------:R0:W2:Y:S01]  /*0260*/  LDG.E R20, desc[UR8][R10.64] ;  /* 0x000000080a147981 */ /* 0x0000a2000c1e1900 */
[----:B-1----:R-:W-:-:S05]  /*0270*/  IMAD.WIDE R28, R19, 0x4, R10 ;  /* 0x00000004131c7825 */ /* 0x002fca00078e020a */
[----:B------:R-:W3:Y:S01]  /*0280*/  LDG.E R21, desc[UR8][R28.64] ;  /* 0x000000081c157981 */ /* 0x000ee2000c1e1900 */
[----:B------:R-:W-:-:S05]  /*0290*/  IMAD.WIDE R12, R19, 0x4, R28 ;  /* 0x00000004130c7825 */ /* 0x000fca00078e021c */
[----:B------:R1:W4:Y:S01]  /*02a0*/  LDG.E R24, desc[UR8][R12.64] ;  /* 0x000000080c187981 */ /* 0x000322000c1e1900 */
[----:B------:R-:W-:-:S03]  /*02b0*/  IMAD.WIDE R8, R19, 0x4, R12 ;  /* 0x0000000413087825 */ /* 0x000fc600078e020c */
[----:B------:R-:W5:Y:S01]  /*02c0*/  LDG.E R28, desc[UR8][R2.64+0x4] ;  /* 0x00000408021c7981 */ /* 0x000f62000c1e1900 */
[----:B------:R-:W-:-:S03]  /*02d0*/  IMAD.WIDE R4, R19, 0x4, R8 ;  /* 0x0000000413047825 */ /* 0x000fc600078e0208 */
[----:B------:R-:W5:Y:S04]  /*02e0*/  LDG.E R29, desc[UR8][R2.64+0x8] ;  /* 0x00000808021d7981 */ /* 0x000f68000c1e1900 */
[----:B------:R-:W5:Y:S01]  /*02f0*/  LDG.E R8, desc[UR8][R8.64] ;  /* 0x0000000808087981 */ /* 0x000f62000c1e1900 */
[----:B------:R-:W-:-:S03]  /*0300*/  IMAD.WIDE R6, R19, 0x4, R4 ;  /* 0x0000000413067825 */ /* 0x000fc600078e0204 */
[----:B------:R1:W5:Y:S01]  /*0310*/  LDG.E R5, desc[UR8][R4.64] ;  /* 0x0000000804057981 */ /* 0x000362000c1e1900 */
[----:B0-----:R-:W-:-:S03]  /*0320*/  IMAD.WIDE R10, R19, 0x4, R6 ;  /* 0x00000004130a7825 */ /* 0x001fc600078e0206 */
[----:B------:R-:W5:Y:S01]  /*0330*/  LDG.E R7, desc[UR8][R6.64] ;  /* 0x0000000806077981 */ /* 0x000f62000c1e1900 */
[----:B-1----:R-:W-:-:S03]  /*0340*/  IMAD.WIDE R12, R19, 0x4, R10 ;  /* 0x00000004130c7825 */ /* 0x002fc600078e020a */
[----:B------:R-:W5:Y:S04]  /*0350*/  LDG.E R27, desc[UR8][R10.64] ;  /* 0x000000080a1b7981 */ /* 0x000f68000c1e1900 */
[----:B------:R0:W5:Y:S04]  /*0360*/  LDG.E R9, desc[UR8][R2.64+0xc] ;  /* 0x00000c0802097981 */ /* 0x000168000c1e1900 */
[----:B------:R-:W5:Y:S01]  /*0370*/  LDG.E R12, desc[UR8][R12.64] ;  /* 0x000000080c0c7981 */ /* 0x000f62000c1e1900 */
[----:B------:R-:W-:-:S04]  /*0380*/  UIADD3 UR7, UPT, UPT, UR7, 0x8, URZ ;  /* 0x0000000807077890 */ /* 0x000fc8000fffe0ff */
[----:B------:R-:W-:Y:S01]  /*0390*/  UISETP.NE.AND UP1, UPT, UR7, URZ, UPT ;  /* 0x000000ff0700728c */ /* 0x000fe2000bf25270 */
[----:B------:R-:W-:Y:S02]  /*03a0*/  IADD3 R4, P0, PT, R2, 0x20, RZ ;  /* 0x0000002002047810 */ /* 0x000fe40007f1e0ff */
[----:B------:R-:W-:Y:S02]  /*03b0*/  LEA R16, R19, R16, 0x3 ;  /* 0x0000001013107211 */ /* 0x000fe400078e18ff */
[----:B0-----:R-:W-:Y:S01]  /*03c0*/  IADD3.X R3, PT, PT, RZ, R3, RZ, P0, !PT ;  /* 0x00000003ff037210 */ /* 0x001fe200007fe4ff */
[----:B--2---:R-:W-:-:S04]  /*03d0*/  FFMA R17, R18, R20, R17 ;  /* 0x0000001412117223 */ /* 0x004fc80000000011 */
[----:B---3--:R-:W-:-:S04]  /*03e0*/  FFMA R22, R22, R21, R17 ;  /* 0x0000001516167223 */ /* 0x008fc80000000011 */
[----:B----4-:R-:W-:-:S04]  /*03f0*/  FFMA R22, R23, R24, R22 ;  /* 0x0000001817167223 */ /* 0x010fc80000000016 */
[----:B-----5:R-:W-:-:S04]  /*0400*/  FFMA R25, R25, R8, R22 ;  /* 0x0000000819197223 */ /* 0x020fc80000000016 */
[----:B------:R-:W-:-:S04]  /*0410*/  FFMA R5, R26, R5, R25 ;  /* 0x000000051a057223 */ /* 0x000fc80000000019 */
[----:B------:R-:W-:-:S04]  /*0420*/  FFMA R28, R28, R7, R5 ;  /* 0x000000071c1c7223 */ /* 0x000fc80000000005 */
[----:B------:R-:W-:-:S04]  /*0430*/  FFMA R28, R29, R27, R28 ;  /* 0x0000001b1d1c7223 */ /* 0x000fc8000000001c */
[----:B------:R-:W-:Y:S01]  /*0440*/  FFMA R17, R9, R12, R28 ;  /* 0x0000000c09117223 */ /* 0x000fe2000000001c */
[----:B------:R-:W-:Y:S06]  /*0450*/  BRA.U UP1, `(.L_x_2) ;  /* 0xfffffffd015c7547 */ /* 0x000fec000b83ffff */
.L_x_1:
[----:B------:R-:W-:Y:S05]  /*0460*/  BRA.U !UP0, `(.L_x_0) ;  /* 0x0000000508107547 */ /* 0x000fea000b800000 */
[----:B------:R-:W-:Y:S02]  /*0470*/  UISETP.GE.U32.AND UP0, UPT, UR6, 0x4, UPT ;  /* 0x000000040600788c */ /* 0x000fe4000bf06070 */
[----:B------:R-:W-:-:S04]  /*0480*/  ULOP3.LUT UR7, UR5, 0x3, URZ, 0xc0, !UPT ;  /* 0x0000000305077892 */ /* 0x000fc8000f8ec0ff */
[----:B------:R-:W-:-:S03]  /*0490*/  UISETP.NE.AND UP1, UPT, UR7, URZ, UPT ;  /* 0x000000ff0700728c */ /* 0x000fc6000bf25270 */
[----:B------:R-:W-:Y:S08]  /*04a0*/  BRA.U !UP0, `(.L_x_3) ;  /* 0x0000000108707547 */ /* 0x000ff0000b800000 */
[----:B------:R-:W0:Y:S01]  /*04b0*/  LDC R13, c[0x0][0x3a0] ;  /* 0x0000e800ff0d7b82 */ /* 0x000e220000000800 */
[----:B------:R-:W1:Y:S01]  /*04c0*/  LDCU.64 UR10, c[0x0][0x398] ;  /* 0x00007300ff0a77ac */ /* 0x000e620008000a00 */
[C---:B------:R-:W-:Y:S02]  /*04d0*/  IADD3 R3, PT, PT, R14.reuse, UR4, RZ ;  /* 0x000000040e037c10 */ /* 0x040fe4000fffe0ff */
[----:B------:R-:W-:-:S04]  /*04e0*/  IADD3 R10, P0, PT, R14, UR4, RZ ;  /* 0x000000040e0a7c10 */ /* 0x000fc8000ff1e0ff */
[----:B------:R-:W2:Y:S08]  /*04f0*/  LDC.64 R6, c[0x0][0x3b8] ;  /* 0x0000ee00ff067b82 */ /* 0x000eb00000000a00 */
[----:B------:R-:W3:Y:S01]  /*0500*/  LDC.64 R4, c[0x0][0x398] ;  /* 0x0000e600ff047b82 */ /* 0x000ee20000000a00 */
[----:B0-----:R-:W-:-:S04]  /*0510*/  IMAD R9, R13, UR4, R15 ;  /* 0x000000040d097c24 */ /* 0x001fc8000f8e020f */
[----:B--2---:R-:W-:-:S04]  /*0520*/  IMAD.WIDE R6, R9, 0x4, R6 ;  /* 0x0000000409067825 */ /* 0x004fc800078e0206 */
[----:B------:R-:W-:Y:S02]  /*0530*/  IMAD.WIDE R8, R13, 0x4, R6 ;  /* 0x000000040d087825 */ /* 0x000fe400078e0206 */
[----:B------:R-:W2:Y:S02]  /*0540*/  LDG.E R6, desc[UR8][R6.64] ;  /* 0x0000000806067981 */ /* 0x000ea4000c1e1900 */
[----:B---3--:R-:W-:Y:S01]  /*0550*/  IMAD.WIDE.U32 R4, R3, 0x4, R4 ;  /* 0x0000000403047825 */ /* 0x008fe200078e0004 */
[----:B------:R-:W-:Y:S02]  /*0560*/  IADD3.X R3, PT, PT, RZ, RZ, RZ, P0, !PT ;  /* 0x000000ffff037210 */ /* 0x000fe400007fe4ff */
[----:B-1----:R-:W-:-:S03]  /*0570*/  LEA R2, P0, R10, UR10, 0x2 ;  /* 0x0000000a0a027c11 */ /* 0x002fc6000f8010ff */
[----:B------:R-:W2:Y:S01]  /*0580*/  LDG.E R4, desc[UR8][R4.64] ;  /* 0x0000000804047981 */ /* 0x000ea2000c1e1900 */
[----:B------:R-:W-:Y:S01]  /*0590*/  LEA.HI.X R3, R10, UR11, R3, 0x2, P0 ;  /* 0x0000000b0a037c11 */ /* 0x000fe200080f1403 */
[C---:B------:R-:W-:Y:S02]  /*05a0*/  IMAD.WIDE R10, R13.reuse, 0x4, R8 ;  /* 0x000000040d0a7825 */ /* 0x040fe400078e0208 */
[----:B------:R-:W3:Y:S04]  /*05b0*/  LDG.E R8, desc[UR8][R8.64] ;  /* 0x0000000808087981 */ /* 0x000ee8000c1e1900 */
[----:B------:R-:W3:Y:S01]  /*05c0*/  LDG.E R16, desc[UR8][R2.64+0x4] ;  /* 0x0000040802107981 */ /* 0x000ee2000c1e1900 */
[----:B------:R-:W-:-:S03]  /*05d0*/  IMAD.WIDE R12, R13, 0x4, R10 ;  /* 0x000000040d0c7825 */ /* 0x000fc600078e020a */
[----:B------:R-:W4:Y:S04]  /*05e0*/  LDG.E R18, desc[UR8][R10.64] ;  /* 0x000000080a127981 */ /* 0x000f28000c1e1900 */
[----:B------:R-:W4:Y:S04]  /*05f0*/  LDG.E R19, desc[UR8][R2.64+0x8] ;  /* 0x0000080802137981 */ /* 0x000f28000c1e1900 */
[----:B------:R-:W5:Y:S04]  /*0600*/  LDG.E R21, desc[UR8][R2.64+0xc] ;  /* 0x00000c0802157981 */ /* 0x000f68000c1e1900 */
[----:B------:R-:W5:Y:S01]  /*0610*/  LDG.E R12, desc[UR8][R12.64] ;  /* 0x000000080c0c7981 */ /* 0x000f62000c1e1900 */
[----:B------:R-:W-:Y:S01]  /*0620*/  UIADD3 UR4, UPT, UPT, UR4, 0x4, URZ ;  /* 0x0000000404047890 */ /* 0x000fe2000fffe0ff */
[----:B--2---:R-:W-:-:S04]  /*0630*/  FFMA R17, R4, R6, R17 ;  /* 0x0000000604117223 */ /* 0x004fc80000000011 */
[----:B---3--:R-:W-:-:S04]  /*0640*/  FFMA R16, R16, R8, R17 ;  /* 0x0000000810107223 */ /* 0x008fc80000000011 */
[----:B----4-:R-:W-:-:S04]  /*0650*/  FFMA R16, R19, R18, R16 ;  /* 0x0000001213107223 */ /* 0x010fc80000000010 */
[----:B-----5:R-:W-:-:S07]  /*0660*/  FFMA R17, R21, R12, R16 ;  /* 0x0000000c15117223 */ /* 0x020fce0000000010 */
.L_x_3:
[----:B------:R-:W-:Y:S05]  /*0670*/  BRA.U !UP1, `(.L_x_0) ;  /* 0x00000001098c7547 */ /* 0x000fea000b800000 */
[----:B------:R-:W-:Y:S02]  /*0680*/  UISETP.NE.AND UP0, UPT, UR7, 0x1, UPT ;  /* 0x000000010700788c */ /* 0x000fe4000bf05270 */
[----:B------:R-:W-:-:S04]  /*0690*/  ULOP3.LUT UR5, UR5, 0x1, URZ, 0xc0, !UPT ;  /* 0x0000000105057892 */ /* 0x000fc8000f8ec0ff */
[----:B------:R-:W-:-:S03]  /*06a0*/  UISETP.NE.U32.AND UP1, UPT, UR5, 0x1, UPT ;  /* 0x000000010500788c */ /* 0x000fc6000bf25070 */
        /* <DEDUP_REMOVED lines=9> */
[----:B---3--:R-:W-:Y:S01]  /*0740*/  IMAD.WIDE.U32 R2, R7, 0x4, R2 ;  /* 0x0000000407027825 */ /* 0x008fe200078e0002 */
[----:B------:R-:W-:Y:S02]  /*0750*/  IADD3.X R7, PT, PT, RZ, RZ, RZ, P0, !PT ;  /* 0x000000ffff077210 */ /* 0x000fe400007fe4ff */
[----:B-1----:R-:W-:Y:S01]  /*0760*/  LEA R6, P0, R10, UR6, 0x2 ;  /* 0x000000060a067c11 */ /* 0x002fe2000f8010ff */
[----:B------:R-:W-:Y:S02]  /*0770*/  IMAD.WIDE R8, R8, 0x4, R4 ;  /* 0x0000000408087825 */ /* 0x000fe400078e0204 */
[----:B------:R-:W2:Y:S01]  /*0780*/  LDG.E R2, desc[UR8][R2.64] ;  /* 0x0000000802027981 */ /* 0x000ea2000c1e1900 */
[----:B------:R-:W-:-:S03]  /*0790*/  LEA.HI.X R7, R10, UR7, R7, 0x2, P0 ;  /* 0x000000070a077c11 */ /* 0x000fc600080f1407 */
[----:B------:R-:W2:Y:S04]  /*07a0*/  LDG.E R4, desc[UR8][R4.64] ;  /* 0x0000000804047981 */ /* 0x000ea8000c1e1900 */
[----:B------:R-:W3:Y:S04]  /*07b0*/  LDG.E R6, desc[UR8][R6.64+0x4] ;  /* 0x0000040806067981 */ /* 0x000ee8000c1e1900 */
[----:B------:R-:W3:Y:S01]  /*07c0*/  LDG.E R8, desc[UR8][R8.64] ;  /* 0x0000000808087981 */ /* 0x000ee2000c1e1900 */
[----:B------:R-:W-:Y:S01]  /*07d0*/  UIADD3 UR4, UPT, UPT, UR4, 0x2, URZ ;  /* 0x0000000204047890 */ /* 0x000fe2000fffe0ff */
[----:B--2---:R-:W-:-:S04]  /*07e0*/  FFMA R17, R2, R4, R17 ;  /* 0x0000000402117223 */ /* 0x004fc80000000011 */
[----:B---3--:R-:W-:-:S07]  /*07f0*/  FFMA R17, R6, R8, R17 ;  /* 0x0000000806117223 */ /* 0x008fce0000000011 */
.L_x_4:
[----:B------:R-:W-:Y:S05]  /*0800*/  BRA.U UP1, `(.L_x_0) ;  /* 0x0000000101287547 */ /* 0x000fea000b800000 */
[----:B------:R-:W0:Y:S01]  /*0810*/  LDC R6, c[0x0][0x3a0] ;  /* 0x0000e800ff067b82 */ /* 0x000e220000000800 */
[----:B------:R-:W-:-:S07]  /*0820*/  IADD3 R7, PT, PT, R14, UR4, RZ ;  /* 0x000000040e077c10 */ /* 0x000fce000fffe0ff */
[----:B------:R-:W1:Y:S08]  /*0830*/  LDC.64 R2, c[0x0][0x398] ;  /* 0x0000e600ff027b82 */ /* 0x000e700000000a00 */
[----:B------:R-:W2:Y:S01]  /*0840*/  LDC.64 R4, c[0x0][0x3b8] ;  /* 0x0000ee00ff047b82 */ /* 0x000ea20000000a00 */
[----:B0-----:R-:W-:Y:S02]  /*0850*/  IMAD R9, R6, UR4, R15 ;  /* 0x0000000406097c24 */ /* 0x001fe4000f8e020f */
[----:B-1----:R-:W-:-:S06]  /*0860*/  IMAD.WIDE.U32 R2, R7, 0x4, R2 ;  /* 0x0000000407027825 */ /* 0x002fcc00078e0002 */
[----:B------:R-:W3:Y:S01]  /*0870*/  LDG.E R2, desc[UR8][R2.64] ;  /* 0x0000000802027981 */ /* 0x000ee2000c1e1900 */
[----:B--2---:R-:W-:-:S06]  /*0880*/  IMAD.WIDE R4, R9, 0x4, R4 ;  /* 0x0000000409047825 */ /* 0x004fcc00078e0204 */
[----:B------:R-:W3:Y:S02]  /*0890*/  LDG.E R4, desc[UR8][R4.64] ;  /* 0x0000000804047981 */ /* 0x000ee4000c1e1900 */
[----:B---3--:R-:W-:-:S07]  /*08a0*/  FFMA R17, R2, R4, R17 ;  /* 0x0000000402117223 */ /* 0x008fce0000000011 */
.L_x_0:
[----:B------:R-:W0:Y:S01]  /*08b0*/  LDC.64 R2, c[0x0][0x3d8] ;  /* 0x0000f600ff027b82 */ /* 0x000e220000000a00 */
[----:B------:R-:W1:Y:S02]  /*08c0*/  LDCU UR4, c[0x0][0x3c0] ;  /* 0x00007800ff0477ac */ /* 0x000e640008000800 */
[----:B-1----:R-:W-:-:S04]  /*08d0*/  IMAD R15, R0, UR4, R15 ;  /* 0x00000004000f7c24 */ /* 0x002fc8000f8e020f */
[----:B0-----:R-:W-:-:S05]  /*08e0*/  IMAD.WIDE R2, R15, 0x4, R2 ;  /* 0x000000040f027825 */ /* 0x001fca00078e0202 */
[----:B------:R-:W-:Y:S01]  /*08f0*/  STG.E desc[UR8][R2.64], R17 ;  /* 0x0000001102007986 */ /* 0x000fe2000c101908 */
[----:B------:R-:W-:Y:S05]  /*0900*/  EXIT ;  /* 0x000000000000794d */ /* 0x000fea0003800000 */
.L_x_5:
[----:B------:R-:W-:-:S00]  /*0910*/  BRA `(.L_x_5) ;  /* 0xfffffffc00fc7947 */ /* 0x000fc0000383ffff */
[----:B------:R-:W-:-:S00]  /*0920*/  NOP ;  /* 0x0000000000007918 */ /* 0x000fc00000000000 */
        /* <DEDUP_REMOVED lines=13> */
.L_x_13:


//--------------------- .text._ZN11cuda_Matrix6Kernel3MulENS_6MatrixES1_S1_ --------------------------
	.section	.text._ZN11cuda_Matrix6Kernel3MulENS_6MatrixES1_S1_,"ax",@progbits
	.align	128
        .global         _ZN11cuda_Matrix6Kernel3MulENS_6MatrixES1_S1_
        .type           _ZN11cuda_Matrix6Kernel3MulENS_6MatrixES1_S1_,@function
        .size           _ZN11cuda_Matrix6Kernel3MulENS_6MatrixES1_S1_,(.L_x_14 - _ZN11cuda_Matrix6Kernel3MulENS_6MatrixES1_S1_)
        .other          _ZN11cuda_Matrix6Kernel3MulENS_6MatrixES1_S1_,@"STO_CUDA_ENTRY STV_DEFAULT"
_ZN11cuda_Matrix6Kernel3MulENS_6MatrixES1_S1_:
.text._ZN11cuda_Matrix6Kernel3MulENS_6MatrixES1_S1_:
[----:B------:R-:W-:Y:S08]  /*0000*/  LDC R1, c[0x0][0x37c] ;  /* 0x0000df00ff017b82 */ /* 0x000ff00000000800 */
[----:B------:R-:W0:Y:S01]  /*0010*/  LDC R24, c[0x0][0x380] ;  /* 0x0000e000ff187b82 */ /* 0x000e220000000800 */
[----:B------:R-:W1:Y:S01]  /*0020*/  S2R R2, SR_CTAID.X ;  /* 0x0000000000027919 */ /* 0x000e620000002500 */
[----:B------:R-:W2:Y:S01]  /*0030*/  LDCU.64 UR8, c[0x0][0x358] ;  /* 0x00006b00ff0877ac */ /* 0x000ea20008000a00 */
[----:B------:R-:W-:Y:S01]  /*0040*/  HFMA2 R25, -RZ, RZ, 0, 0 ;  /* 0x00000000ff197431 */ /* 0x000fe200000001ff */
[----:B------:R-:W3:Y:S04]  /*0050*/  S2R R0, SR_TID.Y ;  /* 0x0000000000007919 */ /* 0x000ee80000002200 */
[----:B------:R-:W4:Y:S01]  /*0060*/  S2UR UR5, SR_CTAID.Y ;  /* 0x00000000000579c3 */ /* 0x000f220000002600 */
[----:B------:R-:W0:Y:S02]  /*0070*/  S2R R3, SR_TID.X ;  /* 0x0000000000037919 */ /* 0x000e240000002100 */
[----:B0-----:R-:W-:Y:S01]  /*0080*/  ISETP.GE.AND P0, PT, R24, 0x1, PT ;  /* 0x000000011800780c */ /* 0x001fe20003f06270 */
[----:B----4-:R-:W-:Y:S01]  /*0090*/  USHF.L.U32 UR5, UR5, 0x4, URZ ;  /* 0x0000000405057899 */ /* 0x010fe200080006ff */
[----:B-1----:R-:W-:-:S11]  /*00a0*/  SHF.L.U32 R2, R2, 0x4, RZ ;  /* 0x0000000402027819 */ /* 0x002fd600000006ff */
[----:B--23--:R-:W-:Y:S05]  /*00b0*/  @!P0 BRA `(.L_x_6) ;  /* 0x0000000c00108947 */ /* 0x00cfea0003800000 */
[----:B------:R-:W0:Y:S01]  /*00c0*/  S2UR UR7, SR_CgaCtaId ;  /* 0x00000000000779c3 */ /* 0x000e220000008800 */
[----:B------:R-:W-:Y:S01]  /*00d0*/  ISETP.GE.U32.AND P0, PT, R24, 0x11, PT ;  /* 0x000000111800780c */ /* 0x000fe20003f06070 */
[----:B------:R-:W-:Y:S01]  /*00e0*/  UMOV UR6, 0x400 ;  /* 0x0000040000067882 */ /* 0x000fe20000000000 */
[----:B------:R-:W-:Y:S01]  /*00f0*/  IMAD R23, R0, R24, R3 ;  /* 0x0000001800177224 */ /* 0x000fe200078e0203 */
[----:B------:R-:W-:Y:S02]  /*0100*/  MOV R25, RZ ;  /* 0x000000ff00197202 */ /* 0x000fe40000000f00 */
[----:B------:R-:W-:Y:S01]  /*0110*/  MOV R6, RZ ;  /* 0x000000ff00067202 */ /* 0x000fe20000000f00 */
[C---:B------:R-:W-:Y:S01]  /*0120*/  IMAD R23, R24.reuse, UR5, R23 ;  /* 0x0000000518177c24 */ /* 0x040fe2000f8e0217 */
[----:B------:R-:W-:Y:S01]  /*0130*/  IADD3 R24, PT, PT, R24, 0xf, RZ ;  /* 0x0000000f18187810 */ /* 0x000fe20007ffe0ff */
[----:B0-----:R-:W-:-:S06]  /*0140*/  ULEA UR4, UR7, UR6, 0x18 ;  /* 0x0000000607047291 */ /* 0x001fcc000f8ec0ff */
[----:B------:R-:W-:Y:S01]  /*0150*/  LEA R16, R0, UR4, 0x6 ;  /* 0x0000000400107c11 */ /* 0x000fe2000f8e30ff */
[----:B------:R-:W-:Y:S06]  /*0160*/  @!P0 BRA `(.L_x_7) ;  /* 0x0000000400f08947 */ /* 0x000fec0003800000 */
[----:B------:R-:W0:Y:S01]  /*0170*/  LDC R13, c[0x0][0x3a0] ;  /* 0x0000e800ff0d7b82 */ /* 0x000e220000000800 */
[----:B------:R-:W-:Y:S01]  /*0180*/  UIADD3 UR4, UPT, UPT, UR6, 0x400, URZ ;  /* 0x0000040006047890 */ /* 0x000fe2000fffe0ff */
[----:B------:R-:W-:Y:S01]  /*0190*/  SHF.R.U32.HI R4, RZ, 0x4, R24 ;  /* 0x00000004ff047819 */ /* 0x000fe20000011618 */
[----:B------:R-:W1:Y:S01]  /*01a0*/  LDCU.64 UR10, c[0x0][0x3b8] ;  /* 0x00007700ff0a77ac */ /* 0x000e620008000a00 */
[----:B------:R-:W-:Y:S02]  /*01b0*/  MOV R25, RZ ;  /* 0x000000ff00197202 */ /* 0x000fe40000000f00 */
[----:B------:R-:W-:Y:S01]  /*01c0*/  LOP3.LUT R4, R4, 0x7fffffe, RZ, 0xc0, !PT ;  /* 0x07fffffe04047812 */ /* 0x000fe200078ec0ff */
[----:B------:R-:W-:Y:S01]  /*01d0*/  ULEA UR4, UR7, UR4, 0x18 ;  /* 0x0000000407047291 */ /* 0x000fe2000f8ec0ff */
[----:B------:R-:W-:Y:S01]  /*01e0*/  MOV R20, R2 ;  /* 0x0000000200147202 */ /* 0x000fe20000000f00 */
[----:B------:R-:W2:Y:S01]  /*01f0*/  LDCU.64 UR12, c[0x0][0x398] ;  /* 0x00007300ff0c77ac */ /* 0x000ea20008000a00 */
[----:B------:R-:W-:-:S02]  /*0200*/  MOV R19, R23 ;  /* 0x0000001700137202 */ /* 0x000fc40000000f00 */
[C---:B------:R-:W-:Y:S02]  /*0210*/  LEA R18, R3.reuse, R16, 0x2 ;  /* 0x0000001003127211 */ /* 0x040fe400078e10ff */
[----:B------:R-:W-:Y:S01]  /*0220*/  LEA R15, R3, UR4, 0x2 ;  /* 0x00000004030f7c11 */ /* 0x000fe2000f8e10ff */
[----:B------:R-:W-:Y:S01]  /*0230*/  UMOV UR4, URZ ;  /* 0x000000ff00047c82 */ /* 0x000fe20008000000 */
[----:B------:R-:W-:Y:S02]  /*0240*/  IADD3 R21, PT, PT, -R4, RZ, RZ ;  /* 0x000000ff04157210 */ /* 0x000fe40007ffe1ff */
[C---:B------:R-:W-:Y:S01]  /*0250*/  LEA R14, R0.reuse, R15, 0x6 ;  /* 0x0000000f000e7211 */ /* 0x040fe200078e30ff */
[----:B0-----:R-:W-:Y:S01]  /*0260*/  IMAD R17, R0, R13, R3 ;  /* 0x0000000d00117224 */ /* 0x001fe200078e0203 */
[----:B------:R-:W-:-:S04]  /*0270*/  LEA R22, R13, R2, 0x4 ;  /* 0x000000020d167211 */ /* 0x000fc800078e20ff */
[----:B-12---:R-:W-:-:S07]  /*0280*/  SHF.R.S32.HI R12, RZ, 0x1f, R17 ;  /* 0x0000001fff0c7819 */ /* 0x006fce0000011411 */
.L_x_8:
[----:B------:R-:W0:Y:S01]  /*0290*/  LDC.64 R4, c[0x0][0x398] ;  /* 0x0000e600ff047b82 */ /* 0x000e220000000a00 */
[----:B------:R-:W-:-:S04]  /*02a0*/  IADD3 R7, P0, PT, R17, R20, RZ ;  /* 0x0000001411077210 */ /* 0x000fc80007f1e0ff */
[----:B------:R-:W-:Y:S02]  /*02b0*/  LEA.HI.X.SX32 R8, R20, R12, 0x1, P0 ;  /* 0x0000000c14087211 */ /* 0x000fe400000f0eff */
[----:B------:R-:W-:-:S04]  /*02c0*/  LEA R6, P0, R7, UR10, 0x2 ;  /* 0x0000000a07067c11 */ /* 0x000fc8000f8010ff */
[----:B------:R-:W-:-:S06]  /*02d0*/  LEA.HI.X R7, R7, UR11, R8, 0x2, P0 ;  /* 0x0000000b07077c11 */ /* 0x000fcc00080f1408 */
[----:B------:R-:W2:Y:S01]  /*02e0*/  LDG.E R7, desc[UR8][R6.64] ;  /* 0x0000000806077981 */ /* 0x000ea2000c1e1900 */
[----:B0-----:R-:W-:-:S06]  /*02f0*/  IMAD.WIDE.U32 R4, R19, 0x4, R4 ;  /* 0x0000000413047825 */ /* 0x001fcc00078e0004 */
[----:B------:R-:W3:Y:S04]  /*0300*/  LDG.E R5, desc[UR8][R4.64] ;  /* 0x0000000804057981 */ /* 0x000ee8000c1e1900 */
[----:B---3--:R-:W-:Y:S04]  /*0310*/  STS [R18], R5 ;  /* 0x0000000512007388 */ /* 0x008fe80000000800 */
[----:B--2---:R-:W-:Y:S01]  /*0320*/  STS [R14], R7 ;  /* 0x000000070e007388 */ /* 0x004fe20000000800 */
[----:B------:R-:W-:Y:S06]  /*0330*/  BAR.SYNC.DEFER_BLOCKING 0x0 ;  /* 0x0000000000007b1d */ /* 0x000fec0000010000 */
[----:B------:R-:W-:Y:S04]  /*0340*/  LDS R26, [R15] ;  /* 0x000000000f1a7984 */ /* 0x000fe80000000800 */
[----:B------:R-:W0:Y:S04]  /*0350*/  LDS.128 R8, [R16] ;  /* 0x0000000010087984 */ /* 0x000e280000000c00 */
[----:B------:R-:W1:Y:S04]  /*0360*/  LDS R27, [R15+0x40] ;  /* 0x000040000f1b7984 */ /* 0x000e680000000800 */
[----:B------:R-:W2:Y:S04]  /*0370*/  LDS R28, [R15+0x80] ;  /* 0x000080000f1c7984 */ /* 0x000ea80000000800 */
[----:B------:R-:W3:Y:S04]  /*0380*/  LDS R29, [R15+0xc0] ;  /* 0x0000c0000f1d7984 */ /* 0x000ee80000000800 */
[----:B------:R-:W-:Y:S01]  /*0390*/  LDS.128 R4, [R16+0x10] ;  /* 0x0000100010047984 */ /* 0x000fe20000000c00 */
[----:B0-----:R-:W-:-:S03]  /*03a0*/  FFMA R8, R8, R26, R25 ;  /* 0x0000001a08087223 */ /* 0x001fc60000000019 */
[----:B------:R-:W-:Y:S01]  /*03b0*/  LDS R25, [R15+0x180] ;  /* 0x000180000f197984 */ /* 0x000fe20000000800 */
[----:B-1----:R-:W-:-:S03]  /*03c0*/  FFMA R27, R27, R9, R8 ;  /* 0x000000091b1b7223 */ /* 0x002fc60000000008 */
[----:B------:R-:W0:Y:S01]  /*03d0*/  LDS R9, [R15+0x100] ;  /* 0x000100000f097984 */ /* 0x000e220000000800 */
[----:B--2---:R-:W-:-:S03]  /*03e0*/  FFMA R10, R28, R10, R27 ;  /* 0x0000000a1c0a7223 */ /* 0x004fc6000000001b */
[----:B------:R-:W1:Y:S01]  /*03f0*/  LDS R27, [R15+0x140] ;  /* 0x000140000f1b7984 */ /* 0x000e620000000800 */
[----:B---3--:R-:W-:-:S03]  /*0400*/  FFMA R11, R29, R11, R10 ;  /* 0x0000000b1d0b7223 */ /* 0x008fc6000000000a */
[----:B------:R-:W2:Y:S01]  /*0410*/  LDS R26, [R15+0x1c0] ;  /* 0x0001c0000f1a7984 */ /* 0x000ea20000000800 */
[----:B0-----:R-:W-:-:S03]  /*0420*/  FFMA R4, R4, R9, R11 ;  /* 0x0000000904047223 */ /* 0x001fc6000000000b */
[----:B------:R-:W-:Y:S01]  /*0430*/  LDS.128 R8, [R16+0x20] ;  /* 0x0000200010087984 */ /* 0x000fe20000000c00 */
[----:B-1----:R-:W-:-:S03]  /*0440*/  FFMA R4, R27, R5, R4 ;  /* 0x000000051b047223 */ /* 0x002fc60000000004 */
[----:B------:R-:W0:Y:S04]  /*0450*/  LDS R5, [R15+0x200] ;  /* 0x000200000f057984 */ /* 0x000e280000000800 */
[----:B------:R-:W1:Y:S01]  /*0460*/  LDS R27, [R15+0x240] ;  /* 0x000240000f1b7984 */ /* 0x000e620000000800 */
[----:B------:R-:W-:-:S04]  /*0470*/  FFMA R25, R25, R6, R4 ;  /* 0x0000000619197223 */ /* 0x000fc80000000004 */
[----:B--2---:R-:W-:Y:S02]  /*0480*/  FFMA R7, R26, R7, R25 ;  /* 0x000000071a077223 */ /* 0x004fe40000000019 */
[----:B------:R-:W2:Y:S04]  /*0490*/  LDS R25, [R15+0x280] ;  /* 0x000280000f197984 */ /* 0x000ea80000000800 */
[----:B------:R-:W3:Y:S01]  /*04a0*/  LDS R26, [R15+0x2c0] ;  /* 0x0002c0000f1a7984 */ /* 0x000ee20000000800 */
[----:B0-----:R-:W-:-:S03]  /*04b0*/  FFMA R8, R8, R5, R7 ;  /* 0x0000000508087223 */ /* 0x001fc60000000007 */
[----:B------:R-:W-:Y:S01]  /*04c0*/  LDS.128 R4, [R16+0x30] ;  /* 0x0000300010047984 */ /* 0x000fe20000000c00 */
[----:B-1----:R-:W-:-:S03]  /*04d0*/  FFMA R8, R27, R9, R8 ;  /* 0x000000091b087223 */ /* 0x002fc60000000008 */
[----:B------:R-:W0:Y:S01]  /*04e0*/  LDS R27, [R15+0x300] ;  /* 0x000300000f1b7984 */ /* 0x000e220000000800 */
[----:B------:R-:W-:Y:S01]  /*04f0*/  IADD3 R9, P0, PT, R23, UR4, RZ ;  /* 0x0000000417097c10 */ /* 0x000fe2000ff1e0ff */
[----:B--2---:R-:W-:-:S03]  /*0500*/  FFMA R25, R25, R10, R8 ;  /* 0x0000000a19197223 */ /* 0x004fc60000000008 */
[----:B------:R-:W-:Y:S02]  /*0510*/  IADD3.X R10, PT, PT, RZ, RZ, RZ, P0, !PT ;  /* 0x000000ffff0a7210 */ /* 0x000fe400007fe4ff */
[C---:B------:R-:W-:Y:S01]  /*0520*/  LEA R8, P0, R9.reuse, UR12, 0x2 ;  /* 0x0000000c09087c11 */ /* 0x040fe2000f8010ff */
[----:B---3--:R-:W-:Y:S02]  /*0530*/  FFMA R11, R26, R11, R25 ;  /* 0x0000000b1a0b7223 */ /* 0x008fe40000000019 */
[----:B------:R-:W1:Y:S01]  /*0540*/  LDS R25, [R15+0x340] ;  /* 0x000340000f197984 */ /* 0x000e620000000800 */
[----:B------:R-:W-:Y:S01]  /*0550*/  LEA.HI.X R9, R9, UR13, R10, 0x2, P0 ;  /* 0x0000000d09097c11 */ /* 0x000fe200080f140a */
[----:B0-----:R-:W-:Y:S02]  /*0560*/  FFMA R10, R4, R27, R11 ;  /* 0x0000001b040a7223 */ /* 0x001fe4000000000b */
[----:B------:R-:W0:Y:S04]  /*0570*/  LDS R11, [R15+0x380] ;  /* 0x000380000f0b7984 */ /* 0x000e280000000800 */
[----:B------:R-:W2:Y:S01]  /*0580*/  LDS R4, [R15+0x3c0] ;  /* 0x0003c0000f047984 */ /* 0x000ea20000000800 */
[----:B------:R-:W-:Y:S01]  /*0590*/  BAR.SYNC.DEFER_BLOCKING 0x0 ;  /* 0x0000000000007b1d */ /* 0x000fe20000010000 */
[----:B------:R-:W-:-:S04]  /*05a0*/  IADD3 R27, P0, PT, R17, R22, RZ ;  /* 0x00000016111b7210 */ /* 0x000fc80007f1e0ff */
[----:B------:R-:W-:Y:S02]  /*05b0*/  LEA.HI.X.SX32 R29, R22, R12, 0x1, P0 ;  /* 0x0000000c161d7211 */ /* 0x000fe400000f0eff */
[----:B------:R-:W-:-:S04]  /*05c0*/  LEA R26, P0, R27, UR10, 0x2 ;  /* 0x0000000a1b1a7c11 */ /* 0x000fc8000f8010ff */
[----:B------:R-:W-:Y:S01]  /*05d0*/  LEA.HI.X R27, R27, UR11, R29, 0x2, P0 ;  /* 0x0000000b1b1b7c11 */ /* 0x000fe200080f141d */
[----:B------:R-:W3:Y:S05]  /*05e0*/  LDG.E R28, desc[UR8][R8.64+0x40] ;  /* 0x00004008081c7981 */ /* 0x000eea000c1e1900 */
[----:B------:R-:W4:Y:S01]  /*05f0*/  LDG.E R27, desc[UR8][R26.64] ;  /* 0x000000081a1b7981 */ /* 0x000f22000c1e1900 */
[----:B-1----:R-:W-:-:S04]  /*0600*/  FFMA R10, R25, R5, R10 ;  /* 0x00000005190a7223 */ /* 0x002fc8000000000a */
[----:B0-----:R-:W-:-:S04]  /*0610*/  FFMA R29, R11, R6, R10 ;  /* 0x000000060b1d7223 */ /* 0x001fc8000000000a */
[----:B--2---:R-:W-:Y:S01]  /*0620*/  FFMA R7, R4, R7, R29 ;  /* 0x0000000704077223 */ /* 0x004fe2000000001d */
[----:B------:R-:W-:-:S04]  /*0630*/  IADD3 R21, PT, PT, R21, 0x2, RZ ;  /* 0x0000000215157810 */ /* 0x000fc80007ffe0ff */
[----:B------:R-:W-:Y:S01]  /*0640*/  ISETP.NE.AND P0, PT, R21, RZ, PT ;  /* 0x000000ff1500720c */ /* 0x000fe20003f05270 */
[----:B------:R-:W-:Y:S01]  /*0650*/  UIADD3 UR4, UPT, UPT, UR4, 0x20, URZ ;  /* 0x0000002004047890 */ /* 0x000fe2000fffe0ff */
[C---:B------:R-:W-:Y:S02]  /*0660*/  LEA R20, R13.reuse, R20, 0x5 ;  /* 0x000000140d147211 */ /* 0x040fe400078e28ff */
[----:B------:R-:W-:Y:S02]  /*0670*/  LEA R22, R13, R22, 0x5 ;  /* 0x000000160d167211 */ /* 0x000fe400078e28ff */
[----:B------:R-:W-:Y:S01]  /*0680*/  IADD3 R19, PT, PT, R19, 0x20, RZ ;  /* 0x0000002013137810 */ /* 0x000fe20007ffe0ff */
[----:B---3--:R-:W-:Y:S04]  /*0690*/  STS [R18], R28 ;  /* 0x0000001c12007388 */ /* 0x008fe80000000800 */
[----:B----4-:R-:W-:Y:S01]  /*06a0*/  STS [R14], R27 ;  /* 0x0000001b0e007388 */ /* 0x010fe20000000800 */
[----:B------:R-:W-:Y:S06]  /*06b0*/  BAR.SYNC.DEFER_BLOCKING 0x0 ;  /* 0x0000000000007b1d */ /* 0x000fec0000010000 */
[----:B------:R-:W-:Y:S04]  /*06c0*/  LDS R5, [R15] ;  /* 0x000000000f057984 */ /* 0x000fe80000000800 */
[----:B------:R-:W0:Y:S04]  /*06d0*/  LDS.128 R8, [R16] ;  /* 0x0000000010087984 */ /* 0x000e280000000c00 */
[----:B------:R-:W1:Y:S04]  /*06e0*/  LDS R6, [R15+0x40] ;  /* 0x000040000f067984 */ /* 0x000e680000000800 */
[----:B------:R-:W2:Y:S04]  /*06f0*/  LDS R25, [R15+0x80] ;  /* 0x000080000f197984 */ /* 0x000ea80000000800 */
[----:B------:R-:W3:Y:S04]  /*0700*/  LDS R28, [R15+0xc0] ;  /* 0x0000c0000f1c7984 */ /* 0x000ee80000000800 */
[----:B------:R-:W-:Y:S04]  /*0710*/  LDS R29, [R15+0x140] ;  /* 0x000140000f1d7984 */ /* 0x000fe80000000800 */
[----:B------:R-:W-:Y:S01]  /*0720*/  LDS R26, [R15+0x1c0] ;  /* 0x0001c0000f1a7984 */ /* 0x000fe20000000800 */
[----:B0-----:R-:W-:-:S04]  /*0730*/  FFMA R8, R8, R5, R7 ;  /* 0x0000000508087223 */ /* 0x001fc80000000007 */
[----:B-1----:R-:W-:Y:S02]  /*0740*/  FFMA R6, R6, R9, R8 ;  /* 0x0000000906067223 */ /* 0x002fe40000000008 */
[----:B------:R-:W-:Y:S02]  /*0750*/  LDS R9, [R15+0x100] ;  /* 0x000100000f097984 */ /* 0x000fe40000000800 */
[----:B--2---:R-:W-:Y:S02]  /*0760*/  FFMA R27, R25, R10, R6 ;  /* 0x0000000a191b7223 */ /* 0x004fe40000000006 */
[----:B------:R-:W0:Y:S04]  /*0770*/  LDS.128 R4, [R16+0x10] ;  /* 0x0000100010047984 */ /* 0x000e280000000c00 */
[----:B------:R-:W1:Y:S01]  /*0780*/  LDS R25, [R15+0x180] ;  /* 0x000180000f197984 */ /* 0x000e620000000800 */
[----:B---3--:R-:W-:-:S04]  /*0790*/  FFMA R11, R28, R11, R27 ;  /* 0x0000000b1c0b7223 */ /* 0x008fc8000000001b */
[----:B0-----:R-:W-:Y:S02]  /*07a0*/  FFMA R4, R4, R9, R11 ;  /* 0x0000000904047223 */ /* 0x001fe4000000000b */
[----:B------:R-:W-:Y:S02]  /*07b0*/  LDS.128 R8, [R16+0x20] ;  /* 0x0000200010087984 */ /* 0x000fe40000000c00 */
[----:B------:R-:W-:Y:S02]  /*07c0*/  FFMA R4, R29, R5, R4 ;  /* 0x000000051d047223 */ /* 0x000fe40000000004 */
[----:B------:R-:W0:Y:S04]  /*07d0*/  LDS R5, [R15+0x200] ;  /* 0x000200000f057984 */ /* 0x000e280000000800 */
[----:B------:R-:W2:Y:S01]  /*07e0*/  LDS R29, [R15+0x240] ;  /* 0x000240000f1d7984 */ /* 0x000ea20000000800 */
[----:B-1----:R-:W-:-:S03]  /*07f0*/  FFMA R27, R25, R6, R4 ;  /* 0x00000006191b7223 */ /* 0x002fc60000000004 */
[----:B------:R-:W1:Y:S01]  /*0800*/  LDS R25, [R15+0x280] ;  /* 0x000280000f197984 */ /* 0x000e620000000800 */
[----:B------:R-:W-:-:S03]  /*0810*/  FFMA R7, R26, R7, R27 ;  /* 0x000000071a077223 */ /* 0x000fc6000000001b */
[----:B------:R-:W3:Y:S04]  /*0820*/  LDS R26, [R15+0x2c0] ;  /* 0x0002c0000f1a7984 */ /* 0x000ee80000000800 */
[----:B------:R-:W-:Y:S01]  /*0830*/  LDS R27, [R15+0x340] ;  /* 0x000340000f1b7984 */ /* 0x000fe20000000800 */
[----:B0-----:R-:W-:-:S03]  /*0840*/  FFMA R8, R8, R5, R7 ;  /* 0x0000000508087223 */ /* 0x001fc60000000007 */
[----:B------:R-:W-:Y:S01]  /*0850*/  LDS.128 R4, [R16+0x30] ;  /* 0x0000300010047984 */ /* 0x000fe20000000c00 */
[----:B--2---:R-:W-:-:S03]  /*0860*/  FFMA R8, R29, R9, R8 ;  /* 0x000000091d087223 */ /* 0x004fc60000000008 */
[----:B------:R-:W0:Y:S01]  /*0870*/  LDS R9, [R15+0x300] ;  /* 0x000300000f097984 */ /* 0x000e220000000800 */
[----:B-1----:R-:W-:-:S03]  /*0880*/  FFMA R25, R25, R10, R8 ;  /* 0x0000000a19197223 */ /* 0x002fc60000000008 */
[----:B------:R-:W1:Y:S01]  /*0890*/  LDS R8, [R15+0x380] ;  /* 0x000380000f087984 */ /* 0x000e620000000800 */
[----:B---3--:R-:W-:-:S03]  /*08a0*/  FFMA R11, R26, R11, R25 ;  /* 0x0000000b1a0b7223 */ /* 0x008fc60000000019 */
[----:B------:R-:W2:Y:S01]  /*08b0*/  LDS R25, [R15+0x3c0] ;  /* 0x0003c0000f197984 */ /* 0x000ea20000000800 */
[----:B0-----:R-:W-:-:S04]  /*08c0*/  FFMA R4, R4, R9, R11 ;  /* 0x0000000904047223 */ /* 0x001fc8000000000b */
[----:B------:R-:W-:-:S04]  /*08d0*/  FFMA R5, R27, R5, R4 ;  /* 0x000000051b057223 */ /* 0x000fc80000000004 */
[----:B-1----:R-:W-:-:S04]  /*08e0*/  FFMA R6, R8, R6, R5 ;  /* 0x0000000608067223 */ /* 0x002fc80000000005 */
[----:B--2---:R-:W-:Y:S01]  /*08f0*/  FFMA R25, R25, R7, R6 ;  /* 0x0000000719197223 */ /* 0x004fe20000000006 */
[----:B------:R-:W-:Y:S06]  /*0900*/  BAR.SYNC.DEFER_BLOCKING 0x0 ;  /* 0x0000000000007b1d */ /* 0x000fec0000010000 */
[----:B------:R-:W-:Y:S05]  /*0910*/  @P0 BRA `(.L_x_8) ;  /* 0xfffffff8005c0947 */ /* 0x000fea000383ffff */
[----:B------:R-:W-:-:S07]  /*0920*/  LOP3.LUT R6, R24, 0x7fffffe0, RZ, 0xc0, !PT ;  /* 0x7fffffe018067812 */ /* 0x000fce00078ec0ff */
.L_x_7:
[----:B------:R-:W-:-:S13]  /*0930*/  LOP3.LUT P0, RZ, R24, 0x10, RZ, 0xc0, !PT ;  /* 0x0000001018ff7812 */ /* 0x000fda000780c0ff */
[----:B------:R-:W-:Y:S05]  /*0940*/  @!P0 BRA `(.L_x_6) ;  /* 0x0000000000ec8947 */ /* 0x000fea0003800000 */
[----:B------:R-:W0:Y:S01]  /*0950*/  LDCU UR4, c[0x0][0x3a0] ;  /* 0x00007400ff0477ac */ /* 0x000e220008000800 */
[----:B------:R-:W1:Y:S01]  /*0960*/  LDC.64 R4, c[0x0][0x398] ;  /* 0x0000e600ff047b82 */ /* 0x000e620000000a00 */
[----:B------:R-:W-:Y:S01]  /*0970*/  IADD3 R23, PT, PT, R23, R6, RZ ;  /* 0x0000000617177210 */ /* 0x000fe20007ffe0ff */
[----:B------:R-:W2:Y:S01]  /*0980*/  LDCU.64 UR10, c[0x0][0x3b8] ;  /* 0x00007700ff0a77ac */ /* 0x000ea20008000a00 */
[----:B0-----:R-:W-:Y:S02]  /*0990*/  IMAD R7, R6, UR4, R2 ;  /* 0x0000000406077c24 */ /* 0x001fe4000f8e0202 */
[----:B------:R-:W-:-:S03]  /*09a0*/  IMAD R9, R0, UR4, R3 ;  /* 0x0000000400097c24 */ /* 0x000fc6000f8e0203 */
[----:B------:R-:W-:Y:S02]  /*09b0*/  SHF.R.S32.HI R8, RZ, 0x1f, R7 ;  /* 0x0000001fff087819 */ /* 0x000fe40000011407 */
[----:B------:R-:W-:Y:S01]  /*09c0*/  IADD3 R7, P0, PT, R9, R7, RZ ;  /* 0x0000000709077210 */ /* 0x000fe20007f1e0ff */
[----:B-1----:R-:W-:-:S03]  /*09d0*/  IMAD.WIDE.U32 R4, R23, 0x4, R4 ;  /* 0x0000000417047825 */ /* 0x002fc600078e0004 */
[----:B------:R-:W-:Y:S02]  /*09e0*/  LEA.HI.X.SX32 R6, R9, R8, 0x1, P0 ;  /* 0x0000000809067211 */ /* 0x000fe400000f0eff */
[C---:B--2---:R-:W-:Y:S01]  /*09f0*/  LEA R8, P0, R7.reuse, UR10, 0x2 ;  /* 0x0000000a07087c11 */ /* 0x044fe2000f8010ff */
[----:B------:R-:W2:Y:S03]  /*0a00*/  LDG.E R12, desc[UR8][R4.64] ;  /* 0x00000008040c7981 */ /* 0x000ea6000c1e1900 */
[----:B------:R-:W-:-:S05]  /*0a10*/  LEA.HI.X R9, R7, UR11, R6, 0x2, P0 ;  /* 0x0000000b07097c11 */ /* 0x000fca00080f1406 */
[----:B------:R-:W3:Y:S01]  /*0a20*/  LDG.E R13, desc[UR8][R8.64] ;  /* 0x00000008080d7981 */ /* 0x000ee2000c1e1900 */
[----:B------:R-:W-:-:S04]  /*0a30*/  UIADD3 UR6, UPT, UPT, UR6, 0x400, URZ ;  /* 0x0000040006067890 */ /* 0x000fc8000fffe0ff */
[----:B------:R-:W-:Y:S01]  /*0a40*/  ULEA UR6, UR7, UR6, 0x18 ;  /* 0x0000000607067291 */ /* 0x000fe2000f8ec0ff */
[----:B------:R-:W-:-:S05]  /*0a50*/  LEA R15, R3, R16, 0x2 ;  /* 0x00000010030f7211 */ /* 0x000fca00078e10ff */
[----:B------:R-:W-:-:S04]  /*0a60*/  LEA R17, R3, UR6, 0x2 ;  /* 0x0000000603117c11 */ /* 0x000fc8000f8e10ff */
[----:B------:R-:W-:Y:S01]  /*0a70*/  LEA R20, R0, R17, 0x6 ;  /* 0x0000001100147211 */ /* 0x000fe200078e30ff */
[----:B--2---:R-:W-:Y:S04]  /*0a80*/  STS [R15], R12 ;  /* 0x0000000c0f007388 */ /* 0x004fe80000000800 */
[----:B---3--:R-:W-:Y:S01]  /*0a90*/  STS [R20], R13 ;  /* 0x0000000d14007388 */ /* 0x008fe20000000800 */
[----:B------:R-:W-:Y:S06]  /*0aa0*/  BAR.SYNC.DEFER_BLOCKING 0x0 ;  /* 0x0000000000007b1d */ /* 0x000fec0000010000 */
[----:B------:R-:W-:Y:S04]  /*0ab0*/  LDS R14, [R17] ;  /* 0x00000000110e7984 */ /* 0x000fe80000000800 */
[----:B------:R-:W0:Y:S04]  /*0ac0*/  LDS.128 R4, [R16] ;  /* 0x0000000010047984 */ /* 0x000e280000000c00 */
[----:B------:R-:W1:Y:S04]  /*0ad0*/  LDS R29, [R17+0x40] ;  /* 0x00004000111d7984 */ /* 0x000e680000000800 */
[----:B------:R-:W2:Y:S04]  /*0ae0*/  LDS R27, [R17+0x80] ;  /* 0x00008000111b7984 */ /* 0x000ea80000000800 */
[----:B------:R-:W3:Y:S04]  /*0af0*/  LDS R26, [R17+0xc0] ;  /* 0x0000c000111a7984 */ /* 0x000ee80000000800 */
[----:B------:R-:W-:Y:S04]  /*0b00*/  LDS R19, [R17+0x100] ;  /* 0x0001000011137984 */ /* 0x000fe80000000800 */
[----:B------:R-:W4:Y:S04]  /*0b10*/  LDS.128 R8, [R16+0x10] ;  /* 0x0000100010087984 */ /* 0x000f280000000c00 */
[----:B------:R-:W5:Y:S04]  /*0b20*/  LDS R18, [R17+0x140] ;  /* 0x0001400011127984 */ /* 0x000f680000000800 */
[----:B------:R-:W5:Y:S04]  /*0b30*/  LDS R21, [R17+0x180] ;  /* 0x0001800011157984 */ /* 0x000f680000000800 */
[----:B------:R-:W5:Y:S04]  /*0b40*/  LDS R20, [R17+0x1c0] ;  /* 0x0001c00011147984 */ /* 0x000f680000000800 */
[----:B------:R-:W-:Y:S01]  /*0b50*/  LDS R23, [R17+0x200] ;  /* 0x0002000011177984 */ /* 0x000fe20000000800 */
[----:B0-----:R-:W-:-:S03]  /*0b60*/  FFMA R4, R4, R14, R25 ;  /* 0x0000000e04047223 */ /* 0x001fc60000000019 */
[----:B------:R-:W-:Y:S04]  /*0b70*/  LDS R22, [R17+0x240] ;  /* 0x0002400011167984 */ /* 0x000fe80000000800 */
[----:B------:R-:W0:Y:S01]  /*0b80*/  LDS.128 R12, [R16+0x20] ;  /* 0x00002000100c7984 */ /* 0x000e220000000c00 */
[----:B-1----:R-:W-:-:S03]  /*0b90*/  FFMA R4, R29, R5, R4 ;  /* 0x000000051d047223 */ /* 0x002fc60000000004 */
[----:B------:R-:W1:Y:S01]  /*0ba0*/  LDS R25, [R17+0x280] ;  /* 0x0002800011197984 */ /* 0x000e620000000800 */
[----:B--2---:R-:W-:-:S03]  /*0bb0*/  FFMA R27, R27, R6, R4 ;  /* 0x000000061b1b7223 */ /* 0x004fc60000000004 */
[----:B------:R-:W2:Y:S01]  /*0bc0*/  LDS R24, [R17+0x2c0] ;  /* 0x0002c00011187984 */ /* 0x000ea20000000800 */
[----:B---3--:R-:W-:-:S03]  /*0bd0*/  FFMA R29, R26, R7, R27 ;  /* 0x000000071a1d7223 */ /* 0x008fc6000000001b */
[----:B------:R-:W-:Y:S04]  /*0be0*/  LDS R27, [R17+0x300] ;  /* 0x00030000111b7984 */ /* 0x000fe80000000800 */
[----:B------:R-:W3:Y:S01]  /*0bf0*/  LDS.128 R4, [R16+0x30] ;  /* 0x0000300010047984 */ /* 0x000ee20000000c00 */
[----:B----4-:R-:W-:-:S03]  /*0c00*/  FFMA R19, R8, R19, R29 ;  /* 0x0000001308137223 */ /* 0x010fc6000000001d */
[----:B------:R-:W4:Y:S01]  /*0c10*/  LDS R8, [R17+0x340] ;  /* 0x0003400011087984 */ /* 0x000f220000000800 */
[----:B-----5:R-:W-:-:S03]  /*0c20*/  FFMA R26, R18, R9, R19 ;  /* 0x00000009121a7223 */ /* 0x020fc60000000013 */
[----:B------:R-:W5:Y:S04]  /*0c30*/  LDS R9, [R17+0x380] ;  /* 0x0003800011097984 */ /* 0x000f680000000800 */
[----:B------:R-:W5:Y:S01]  /*0c40*/  LDS R18, [R17+0x3c0] ;  /* 0x0003c00011127984 */ /* 0x000f620000000800 */
[----:B------:R-:W-:-:S04]  /*0c50*/  FFMA R21, R21, R10, R26 ;  /* 0x0000000a15157223 */ /* 0x000fc8000000001a */
[----:B------:R-:W-:-:S04]  /*0c60*/  FFMA R11, R20, R11, R21 ;  /* 0x0000000b140b7223 */ /* 0x000fc80000000015 */
[----:B0-----:R-:W-:-:S04]  /*0c70*/  FFMA R11, R12, R23, R11 ;  /* 0x000000170c0b7223 */ /* 0x001fc8000000000b */
[----:B------:R-:W-:-:S04]  /*0c80*/  FFMA R22, R22, R13, R11 ;  /* 0x0000000d16167223 */ /* 0x000fc8000000000b */
[----:B-1----:R-:W-:-:S04]  /*0c90*/  FFMA R25, R25, R14, R22 ;  /* 0x0000000e19197223 */ /* 0x002fc80000000016 */
[----:B--2---:R-:W-:-:S04]  /*0ca0*/  FFMA R15, R24, R15, R25 ;  /* 0x0000000f180f7223 */ /* 0x004fc80000000019 */
[----:B---3--:R-:W-:-:S04]  /*0cb0*/  FFMA R15, R4, R27, R15 ;  /* 0x0000001b040f7223 */ /* 0x008fc8000000000f */
[----:B----4-:R-:W-:-:S04]  /*0cc0*/  FFMA R8, R8, R5, R15 ;  /* 0x0000000508087223 */ /* 0x010fc8000000000f */
[----:B-----5:R-:W-:-:S04]  /*0cd0*/  FFMA R9, R9, R6, R8 ;  /* 0x0000000609097223 */ /* 0x020fc80000000008 */
[----:B------:R-:W-:Y:S01]  /*0ce0*/  FFMA R25, R18, R7, R9 ;  /* 0x0000000712197223 */ /* 0x000fe20000000009 */
[----:B------:R-:W-:Y:S06]  /*0cf0*/  BAR.SYNC.DEFER_BLOCKING 0x0 ;  /* 0x0000000000007b1d */ /* 0x000fec0000010000 */
.L_x_6:
[----:B------:R-:W0:Y:S01]  /*0d00*/  LDC R5, c[0x0][0x3c0] ;  /* 0x0000f000ff057b82 */ /* 0x000e220000000800 */
[----:B------:R-:W1:Y:S01]  /*0d10*/  LDCU.64 UR6, c[0x0][0x3d8] ;  /* 0x00007b00ff0677ac */ /* 0x000e620008000a00 */
[----:B0-----:R-:W-:Y:S02]  /*0d20*/  IMAD R3, R0, R5, R3 ;  /* 0x0000000500037224 */ /* 0x001fe400078e0203 */
[----:B------:R-:W-:-:S03]  /*0d30*/  IMAD R2, R5, UR5, R2 ;  /* 0x0000000505027c24 */ /* 0x000fc6000f8e0202 */
[----:B------:R-:W-:Y:S02]  /*0d40*/  SHF.R.S32.HI R5, RZ, 0x1f, R3 ;  /* 0x0000001fff057819 */ /* 0x000fe40000011403 */
[----:B------:R-:W-:-:S04]  /*0d50*/  IADD3 R3, P0, PT, R2, R3, RZ ;  /* 0x0000000302037210 */ /* 0x000fc80007f1e0ff */
[----:B------:R-:W-:Y:S02]  /*0d60*/  LEA.HI.X.SX32 R0, R2, R5, 0x1, P0 ;  /* 0x0000000502007211 */ /* 0x000fe400000f0eff */
[----:B-1----:R-:W-:-:S04]  /*0d70*/  LEA R2, P0, R3, UR6, 0x2 ;  /* 0x0000000603027c11 */ /* 0x002fc8000f8010ff */
[----:B------:R-:W-:-:S05]  /*0d80*/  LEA.HI.X R3, R3, UR7, R0, 0x2, P0 ;  /* 0x0000000703037c11 */ /* 0x000fca00080f1400 */
[----:B------:R-:W-:Y:S01]  /*0d90*/  STG.E desc[UR8][R2.64], R25 ;  /* 0x0000001902007986 */ /* 0x000fe2000c101908 */
[----:B------:R-:W-:Y:S05]  /*0da0*/  EXIT ;  /* 0x000000000000794d */ /* 0x000fea0003800000 */
.L_x_9:
        /* <DEDUP_REMOVED lines=13> */
.L_x_14:


//--------------------- .text._ZN11cuda_Matrix6Kernel3HadENS_6MatrixES1_S1_ --------------------------
	.section	.text._ZN11cuda_Matrix6Kernel3HadENS_6MatrixES1_S1_,"ax",@progbits
	.align	128
        .global         _ZN11cuda_Matrix6Kernel3HadENS_6MatrixES1_S1_
        .type           _ZN11cuda_Matrix6Kernel3HadENS_6MatrixES1_S1_,@function
        .size           _ZN11cuda_Matrix6Kernel3HadENS_6MatrixES1_S1_,(.L_x_15 - _ZN11cuda_Matrix6Kernel3HadENS_6MatrixES1_S1_)
        .other          _ZN11cuda_Matrix6Kernel3HadENS_6MatrixES1_S1_,@"STO_CUDA_ENTRY STV_DEFAULT"
_ZN11cuda_Matrix6Kernel3HadENS_6MatrixES1_S1_:
.text._ZN11cuda_Matrix6Kernel3HadENS_6MatrixES1_S1_:
[----:B------:R-:W-:Y:S01]  /*0000*/  LDC R1, c[0x0][0x37c] ;  /* 0x0000df00ff017b82 */ /* 0x000fe20000000800 */
[----:B------:R-:W0:Y:S07]  /*0010*/  S2R R3, SR_TID.Y ;  /* 0x0000000000037919 */ /* 0x000e2e0000002200 */
[----:B------:R-:W0:Y:S01]  /*0020*/  S2UR UR4, SR_CTAID.Y ;  /* 0x00000000000479c3 */ /* 0x000e220000002600 */
[----:B------:R-:W1:Y:S01]  /*0030*/  LDCU UR6, c[0x0][0x380] ;  /* 0x00007000ff0677ac */ /* 0x000e620008000800 */
[----:B------:R-:W2:Y:S01]  /*0040*/  S2R R5, SR_TID.X ;  /* 0x0000000000057919 */ /* 0x000ea20000002100 */
[----:B------:R-:W3:Y:S05]  /*0050*/  LDCU UR7, c[0x0][0x388] ;  /* 0x00007100ff0777ac */ /* 0x000eea0008000800 */
[----:B------:R-:W0:Y:S08]  /*0060*/  LDC R0, c[0x0][0x364] ;  /* 0x0000d900ff007b82 */ /* 0x000e300000000800 */
[----:B------:R-:W2:Y:S08]  /*0070*/  S2UR UR5, SR_CTAID.X ;  /* 0x00000000000579c3 */ /* 0x000eb00000002500 */
[----:B------:R-:W2:Y:S01]  /*0080*/  LDC R2, c[0x0][0x360] ;  /* 0x0000d800ff027b82 */ /* 0x000ea20000000800 */
[----:B0-----:R-:W-:-:S02]  /*0090*/  IMAD R0, R0, UR4, R3 ;  /* 0x0000000400007c24 */ /* 0x001fc4000f8e0203 */
[----:B--2---:R-:W-:-:S04]  /*00a0*/  IMAD R3, R2, UR5, R5 ;  /* 0x0000000502037c24 */ /* 0x004fc8000f8e0205 */
[----:B-1----:R-:W-:-:S05]  /*00b0*/  IMAD R9, R0, UR6, R3 ;  /* 0x0000000600097c24 */ /* 0x002fca000f8e0203 */
[----:B---3--:R-:W-:-:S13]  /*00c0*/  ISETP.GE.AND P0, PT, R9, UR7, PT ;  /* 0x0000000709007c0c */ /* 0x008fda000bf06270 */
[----:B------:R-:W-:Y:S05]  /*00d0*/  @P0 EXIT ;  /* 0x000000000000094d */ /* 0x000fea0003800000 */
[----:B------:R-:W0:Y:S01]  /*00e0*/  LDC.64 R2, c[0x0][0x398] ;  /* 0x0000e600ff027b82 */ /* 0x000e220000000a00 */
[----:B------:R-:W1:Y:S07]  /*00f0*/  LDCU.64 UR4, c[0x0][0x358] ;  /* 0x00006b00ff0477ac */ /* 0x000e6e0008000a00 */
[----:B------:R-:W2:Y:S08]  /*0100*/  LDC.64 R4, c[0x0][0x3b8] ;  /* 0x0000ee00ff047b82 */ /* 0x000eb00000000a00 */
[----:B------:R-:W3:Y:S01]  /*0110*/  LDC.64 R6, c[0x0][0x3d8] ;  /* 0x0000f600ff067b82 */ /* 0x000ee20000000a00 */
[----:B0-----:R-:W-:-:S06]  /*0120*/  IMAD.WIDE R2, R9, 0x4, R2 ;  /* 0x0000000409027825 */ /* 0x001fcc00078e0202 */
[----:B-1----:R-:W4:Y:S01]  /*0130*/  LDG.E R2, desc[UR4][R2.64] ;  /* 0x0000000402027981 */ /* 0x002f22000c1e1900 */
[----:B--2---:R-:W-:-:S06]  /*0140*/  IMAD.WIDE R4, R9, 0x4, R4 ;  /* 0x0000000409047825 */ /* 0x004fcc00078e0204 */
[----:B------:R-:W4:Y:S01]  /*0150*/  LDG.E R5, desc[UR4][R4.64] ;  /* 0x0000000404057981 */ /* 0x000f22000c1e1900 */
[----:B---3--:R-:W-:-:S04]  /*0160*/  IMAD.WIDE R6, R9, 0x4, R6 ;  /* 0x0000000409067825 */ /* 0x008fc800078e0206 */
[----:B----4-:R-:W-:-:S05]  /*0170*/  FMUL R9, R2, R5 ;  /* 0x0000000502097220 */ /* 0x010fca0000400000 */
[----:B------:R-:W-:Y:S01]  /*0180*/  STG.E desc[UR4][R6.64], R9 ;  /* 0x0000000906007986 */ /* 0x000fe2000c101904 */
[----:B------:R-:W-:Y:S05]  /*0190*/  EXIT ;  /* 0x000000000000794d */ /* 0x000fea0003800000 */
.L_x_10:
        /* <DEDUP_REMOVED lines=14> */
.L_x_15:


//--------------------- .text._ZN11cuda_Matrix6Kernel3SubENS_6MatrixES1_S1_ --------------------------
	.section	.text._ZN11cuda_Matrix6Kernel3SubENS_6MatrixES1_S1_,"ax",@progbits
	.align	128
        .global         _ZN11cuda_Matrix6Kernel3SubENS_6MatrixES1_S1_
        .type           _ZN11cuda_Matrix6Kernel3SubENS_6MatrixES1_S1_,@function
        .size           _ZN11cuda_Matrix6Kernel3SubENS_6MatrixES1_S1_,(.L_x_16 - _ZN11cuda_Matrix6Kernel3SubENS_6MatrixES1_S1_)
        .other          _ZN11cuda_Matrix6Kernel3SubENS_6MatrixES1_S1_,@"STO_CUDA_ENTRY STV_DEFAULT"
_ZN11cuda_Matrix6Kernel3SubENS_6MatrixES1_S1_:
.text._ZN11cuda_Matrix6Kernel3SubENS_6MatrixES1_S1_:
        /* <DEDUP_REMOVED lines=23> */
[----:B----4-:R-:W-:-:S05]  /*0170*/  FADD R9, R2, -R5 ;  /* 0x8000000502097221 */ /* 0x010fca0000000000 */
[----:B------:R-:W-:Y:S01]  /*0180*/  STG.E desc[UR4][R6.64], R9 ;  /* 0x0000000906007986 */ /* 0x000fe2000c101904 */
[----:B------:R-:W-:Y:S05]  /*0190*/  EXIT ;  /* 0x000000000000794d */ /* 0x000fea0003800000 */
.L_x_11:
        /* <DEDUP_REMOVED lines=14> */
.L_x_16:


//--------------------- .text._ZN11cuda_Matrix6Kernel3AddENS_6MatrixES1_S1_ --------------------------
	.section	.text._ZN11cuda_Matrix6Kernel3AddENS_6MatrixES1_S1_,"ax",@progbits
	.align	128
        .global         _ZN11cuda_Matrix6Kernel3AddENS_6MatrixES1_S1_
        .type           _ZN11cuda_Matrix6Kernel3AddENS_6MatrixES1_S1_,@function
        .size           _ZN11cuda_Matrix6Kernel3AddENS_6MatrixES1_S1_,(.L_x_17 - _ZN11cuda_Matrix6Kernel3AddENS_6MatrixES1_S1_)
        .other          _ZN11cuda_Matrix6Kernel3AddENS_6MatrixES1_S1_,@"STO_CUDA_ENTRY STV_DEFAULT"
_ZN11cuda_Matrix6Kernel3AddENS_6MatrixES1_S1_:
.text._ZN11cuda_Matrix6Kernel3AddENS_6MatrixES1_S1_:
        /* <DEDUP_REMOVED lines=23> */
[----:B----4-:R-:W-:-:S05]  /*0170*/  FADD R9, R2, R5 ;  /* 0x0000000502097221 */ /* 0x010fca0000000000 */
[----:B------:R-:W-:Y:S01]  /*0180*/  STG.E desc[UR4][R6.64], R9 ;  /* 0x0000000906007986 */ /* 0x000fe2000c101904 */
[----:B------:R-:W-:Y:S05]  /*0190*/  EXIT ;  /* 0x000000000000794d */ /* 0x000fea0003800000 */
.L_x_12:
        /* <DEDUP_REMOVED lines=14> */
.L_x_17:


//--------------------- .nv.shared.reserved.0     --------------------------
	.section	.nv.shared.reserved.0,"aw",@nobits
	.weak		__nv_reservedSMEM_offset_0_alias
	.size		__nv_reservedSMEM_offset_0_alias, 0, 64
	.other		__nv_reservedSMEM_offset_0_alias,@"STO_CUDA_RESERVED_SHARED STV_DEFAULT"
__nv_reservedSMEM_offset_0_alias:
	.zero		0
	.zero		64


//--------------------- .nv.shared._ZN11cuda_Matrix6Kernel3MulENS_6MatrixES1_S1_ --------------------------
	.section	.nv.shared._ZN11cuda_Matrix6Kernel3MulENS_6MatrixES1_S1_,"aw",@nobits
	.sectionflags	@""
	.align	4
.nv.shared._ZN11cuda_Matrix6Kernel3MulENS_6MatrixES1_S1_:
	.zero		3072


//--------------------- .nv.constant0._ZN11cuda_Matrix6Kernel8Mul_slowENS_6MatrixES1_S1_ --------------------------
	.section	.nv.constant0._ZN11cuda_Matrix6Kernel8Mul_slowENS_6MatrixES1_S1_,"a",@progbits
	.sectionflags	@""
	.align	4
.nv.constant0._ZN11cuda_Matrix6Kernel8Mul_slowENS_6MatrixES1_S1_:
	.zero		992


//--------------------- .nv.constant0._ZN11cuda_Matrix6Kernel3MulENS_6MatrixES1_S1_ --------------------------
	.section	.nv.constant0._ZN11cuda_Matrix6Kernel3MulENS_6MatrixES1_S1_,"a",@progbits
	.sectionflags	@""
	.align	4
.nv.constant0._ZN11cuda_Matrix6Kernel3MulENS_6MatrixES1_S1_:
	.zero		992


//--------------------- .nv.constant0._ZN11cuda_Matrix6Kernel3HadENS_6MatrixES1_S1_ --------------------------
	.section	.nv.constant0._ZN11cuda_Matrix6Kernel3HadENS_6MatrixES1_S1_,"a",@progbits
	.sectionflags	@""
	.align	4
.nv.constant0._ZN11cuda_Matrix6Kernel3HadENS_6MatrixES1_S1_:
	.zero		992


//--------------------- .nv.constant0._ZN11cuda_Matrix6Kernel3SubENS_6MatrixES1_S1_ --------------------------
	.section	.nv.constant0._ZN11cuda_Matrix6Kernel3SubENS_6MatrixES1_S1_,"a",@progbits
	.sectionflags	@""
	.align	4
.nv.constant0._ZN11cuda_Matrix6Kernel3SubENS_6MatrixES1_S1_:
	.zero		992


//--------------------- .nv.constant0._ZN11cuda_Matrix6Kernel3AddENS_6MatrixES1_S1_ --------------------------
	.section	.nv.constant0._ZN11cuda_Matrix6Kernel3AddENS_6MatrixES1_S1_,"a",@progbits
	.sectionflags	@""
	.align	4
.nv.constant0._ZN11cuda_Matrix6Kernel3AddENS_6MatrixES1_S1_:
	.zero		992


//--------------------- SYMBOLS --------------------------

	.type		.nv.reservedSmem.offset0,@object
	.size		.nv.reservedSmem.offset0,0x4
	.type		.nv.reservedSmem.cap,@object
	.size		.nv.reservedSmem.cap,0x4
